	.target	sm_100a

	.elftype	@"ET_EXEC"


//--------------------- .note.nv.tkinfo           --------------------------
	.section	.note.nv.tkinfo,"",@"SHT_NOTE"
	.sectionflags	@"SHF_NOTE_NV_TKINFO"
	.tkinfo
        /*0018*/ 	.word	0x00000002
        /*0030*/ 	.string	""
        /*0030*/ 	.string	"ptxas"
        /*0030*/ 	.string	"Cuda compilation tools, release 13.0, V13.0.88"
        /*0030*/ 	.string	"Build cuda_13.0.r13.0/compiler.36424714_0"
        /*0030*/ 	.string	"-arch sm_100a -m 64 "



//--------------------- .note.nv.cuinfo           --------------------------
	.section	.note.nv.cuinfo,"",@"SHT_NOTE"
	.sectionflags	@"SHF_NOTE_NV_CUINFO"
        /*0018*/ 	.short	0x0002
        /*001a*/ 	.short	0x0064
        /*001c*/ 	.short	0x0082
	.zero		2


//--------------------- .nv.info                  --------------------------
	.section	.nv.info,"",@"SHT_CUDA_INFO"
	.align	4


	//----- nvinfo : EIATTR_REGCOUNT
	.align		4
        /*0000*/ 	.byte	0x04, 0x2f
        /*0002*/ 	.short	(.L_19 - .L_18)
	.align		4
.L_18:
        /*0004*/ 	.word	index@(_ZN7cutlass13device_kernelINS_4gemm6kernel13GemmUniversalIN4cute5tupleIJiiiiEEENS1_10collective13CollectiveMmaINS1_35MainloopSm100TmaUmmaWarpSpecializedILi4ELi2ELi4ENS5_IJNS4_1CILi1EEESB_SB_EEEEENS5_IJNSA_ILi128EEESE_NSA_ILi32EEEEEEaNS5_IJlSB_lEEEaSH_NS4_8TiledMMAINS4_8MMA_AtomIJNS4_15SM100_MMA_S8_SSIaaiLi128ELi128ELNS4_4UMMA5MajorE0ELSM_0ELNSL_8SaturateE0EEEEEENS4_6LayoutISC_NS5_IJNSA_ILi0EEESR_SR_EEEEENS5_IJNS4_10UnderscoreESU_SU_EEEEENS4_13SM90_TMA_LOADENS4_14ComposedLayoutINS4_7SwizzleILi1ELi4ELi3EEENS4_18smem_ptr_flag_bitsILi8EEENSQ_INS5_IJNSA_ILi8EEESF_EEENS5_IJSF_SB_EEEEEEEvNS4_8identityESX_S17_vS18_EENS_8epilogue10collective18CollectiveEpilogueINS1A_23Sm100TmaWarpSpecializedILi2ELi2ELi64ELb0ELb0EEEJSG_NS5_IJNSQ_ISE_SB_EENSQ_INSA_ILi64EEESB_EEEEEaSH_aSH_NS1A_6fusion15FusionCallbacksIS1E_NS1J_17LinearCombinationIaiaiLNS_15FloatRoundStyleE2EEESG_S1I_JEEENS4_5SM1004TMEM4LOAD26SM100_TMEM_LOAD_32dp32b64xESX_NSY_INSZ_ILi2ELi4ELi3EEES12_NSQ_INS5_IJS13_S1G_EEENS5_IJS1G_SB_EEEEEEENS4_39AutoVectorizingCopyWithAssumedAlignmentILi128EEENS4_14SM90_TMA_STOREES1X_S1Z_S1Z_EEEvvEEEEvNT_6ParamsE)
        /*0008*/ 	.word	0x000000af


	//----- nvinfo : EIATTR_FRAME_SIZE
	.align		4
.L_19:
        /*000c*/ 	.byte	0x04, 0x11
        /*000e*/ 	.short	(.L_21 - .L_20)
	.align		4
.L_20:
        /*0010*/ 	.word	index@($__internal_2_$__cuda_sm10x_tcgen05_guardrail_trap_unallocated_columns_being_dealloced)
        /*0014*/ 	.word	0x00000000


	//----- nvinfo : EIATTR_FRAME_SIZE
	.align		4
.L_21:
        /*0018*/ 	.byte	0x04, 0x11
        /*001a*/ 	.short	(.L_23 - .L_22)
	.align		4
.L_22:
        /*001c*/ 	.word	index@($__internal_1_$__cuda_sm10x_tcgen05_guardrail_trap_phase_invalid_during_alloc)
        /*0020*/ 	.word	0x00000000


	//----- nvinfo : EIATTR_FRAME_SIZE
	.align		4
.L_23:
        /*0024*/ 	.byte	0x04, 0x11
        /*0026*/ 	.short	(.L_25 - .L_24)
	.align		4
.L_24:
        /*0028*/ 	.word	index@($__internal_0_$__cuda_sm10x_tcgen05_guardrail_trap_col_being_dealloced_not_returned_by_alloc)
        /*002c*/ 	.word	0x00000000


	//----- nvinfo : EIATTR_FRAME_SIZE
	.align		4
.L_25:
        /*0030*/ 	.byte	0x04, 0x11
        /*0032*/ 	.short	(.L_27 - .L_26)
	.align		4
.L_26:
        /*0034*/ 	.word	index@(_ZN7cutlass13device_kernelINS_4gemm6kernel13GemmUniversalIN4cute5tupleIJiiiiEEENS1_10collective13CollectiveMmaINS1_35MainloopSm100TmaUmmaWarpSpecializedILi4ELi2ELi4ENS5_IJNS4_1CILi1EEESB_SB_EEEEENS5_IJNSA_ILi128EEESE_NSA_ILi32EEEEEEaNS5_IJlSB_lEEEaSH_NS4_8TiledMMAINS4_8MMA_AtomIJNS4_15SM100_MMA_S8_SSIaaiLi128ELi128ELNS4_4UMMA5MajorE0ELSM_0ELNSL_8SaturateE0EEEEEENS4_6LayoutISC_NS5_IJNSA_ILi0EEESR_SR_EEEEENS5_IJNS4_10UnderscoreESU_SU_EEEEENS4_13SM90_TMA_LOADENS4_14ComposedLayoutINS4_7SwizzleILi1ELi4ELi3EEENS4_18smem_ptr_flag_bitsILi8EEENSQ_INS5_IJNSA_ILi8EEESF_EEENS5_IJSF_SB_EEEEEEEvNS4_8identityESX_S17_vS18_EENS_8epilogue10collective18CollectiveEpilogueINS1A_23Sm100TmaWarpSpecializedILi2ELi2ELi64ELb0ELb0EEEJSG_NS5_IJNSQ_ISE_SB_EENSQ_INSA_ILi64EEESB_EEEEEaSH_aSH_NS1A_6fusion15FusionCallbacksIS1E_NS1J_17LinearCombinationIaiaiLNS_15FloatRoundStyleE2EEESG_S1I_JEEENS4_5SM1004TMEM4LOAD26SM100_TMEM_LOAD_32dp32b64xESX_NSY_INSZ_ILi2ELi4ELi3EEES12_NSQ_INS5_IJS13_S1G_EEENS5_IJS1G_SB_EEEEEEENS4_39AutoVectorizingCopyWithAssumedAlignmentILi128EEENS4_14SM90_TMA_STOREES1X_S1Z_S1Z_EEEvvEEEEvNT_6ParamsE)
        /*0038*/ 	.word	0x00000000


	//----- nvinfo : EIATTR_MIN_STACK_SIZE
	.align		4
.L_27:
        /*003c*/ 	.byte	0x04, 0x12
        /*003e*/ 	.short	(.L_29 - .L_28)
	.align		4
.L_28:
        /*0040*/ 	.word	index@(_ZN7cutlass13device_kernelINS_4gemm6kernel13GemmUniversalIN4cute5tupleIJiiiiEEENS1_10collective13CollectiveMmaINS1_35MainloopSm100TmaUmmaWarpSpecializedILi4ELi2ELi4ENS5_IJNS4_1CILi1EEESB_SB_EEEEENS5_IJNSA_ILi128EEESE_NSA_ILi32EEEEEEaNS5_IJlSB_lEEEaSH_NS4_8TiledMMAINS4_8MMA_AtomIJNS4_15SM100_MMA_S8_SSIaaiLi128ELi128ELNS4_4UMMA5MajorE0ELSM_0ELNSL_8SaturateE0EEEEEENS4_6LayoutISC_NS5_IJNSA_ILi0EEESR_SR_EEEEENS5_IJNS4_10UnderscoreESU_SU_EEEEENS4_13SM90_TMA_LOADENS4_14ComposedLayoutINS4_7SwizzleILi1ELi4ELi3EEENS4_18smem_ptr_flag_bitsILi8EEENSQ_INS5_IJNSA_ILi8EEESF_EEENS5_IJSF_SB_EEEEEEEvNS4_8identityESX_S17_vS18_EENS_8epilogue10collective18CollectiveEpilogueINS1A_23Sm100TmaWarpSpecializedILi2ELi2ELi64ELb0ELb0EEEJSG_NS5_IJNSQ_ISE_SB_EENSQ_INSA_ILi64EEESB_EEEEEaSH_aSH_NS1A_6fusion15FusionCallbacksIS1E_NS1J_17LinearCombinationIaiaiLNS_15FloatRoundStyleE2EEESG_S1I_JEEENS4_5SM1004TMEM4LOAD26SM100_TMEM_LOAD_32dp32b64xESX_NSY_INSZ_ILi2ELi4ELi3EEES12_NSQ_INS5_IJS13_S1G_EEENS5_IJS1G_SB_EEEEEEENS4_39AutoVectorizingCopyWithAssumedAlignmentILi128EEENS4_14SM90_TMA_STOREES1X_S1Z_S1Z_EEEvvEEEEvNT_6ParamsE)
        /*0044*/ 	.word	0x00000000
.L_29:


//--------------------- .nv.compat                --------------------------
	.section	.nv.compat,"",@"SHT_CUDA_COMPAT_INFO"
	.align	4
        /*0000*/ 	.byte	0x02, 0x09, 0x01, 0x00, 0x02, 0x02, 0x03, 0x00, 0x02, 0x05, 0x06, 0x00, 0x03, 0x07, 0x01, 0x01
        /*0010*/ 	.byte	0x02, 0x03, 0x01, 0x00, 0x02, 0x06, 0x01, 0x00, 0x04, 0x0b, 0x08, 0x00, 0x01, 0x00, 0x00, 0x00
        /*0020*/ 	.byte	0x00, 0x00, 0x00, 0x00


//--------------------- .nv.info._ZN7cutlass13device_kernelINS_4gemm6kernel13GemmUniversalIN4cute5tupleIJiiiiEEENS1_10collective13CollectiveMmaINS1_35MainloopSm100TmaUmmaWarpSpecializedILi4ELi2ELi4ENS5_IJNS4_1CILi1EEESB_SB_EEEEENS5_IJNSA_ILi128EEESE_NSA_ILi32EEEEEEaNS5_IJlSB_lEEEaSH_NS4_8TiledMMAINS4_8MMA_AtomIJNS4_15SM100_MMA_S8_SSIaaiLi128ELi128ELNS4_4UMMA5MajorE0ELSM_0ELNSL_8SaturateE0EEEEEENS4_6LayoutISC_NS5_IJNSA_ILi0EEESR_SR_EEEEENS5_IJNS4_10UnderscoreESU_SU_EEEEENS4_13SM90_TMA_LOADENS4_14ComposedLayoutINS4_7SwizzleILi1ELi4ELi3EEENS4_18smem_ptr_flag_bitsILi8EEENSQ_INS5_IJNSA_ILi8EEESF_EEENS5_IJSF_SB_EEEEEEEvNS4_8identityESX_S17_vS18_EENS_8epilogue10collective18CollectiveEpilogueINS1A_23Sm100TmaWarpSpecializedILi2ELi2ELi64ELb0ELb0EEEJSG_NS5_IJNSQ_ISE_SB_EENSQ_INSA_ILi64EEESB_EEEEEaSH_aSH_NS1A_6fusion15FusionCallbacksIS1E_NS1J_17LinearCombinationIaiaiLNS_15FloatRoundStyleE2EEESG_S1I_JEEENS4_5SM1004TMEM4LOAD26SM100_TMEM_LOAD_32dp32b64xESX_NSY_INSZ_ILi2ELi4ELi3EEES12_NSQ_INS5_IJS13_S1G_EEENS5_IJS1G_SB_EEEEEEENS4_39AutoVectorizingCopyWithAssumedAlignmentILi128EEENS4_14SM90_TMA_STOREES1X_S1Z_S1Z_EEEvvEEEEvNT_6ParamsE --------------------------
	.section	.nv.info._ZN7cutlass13device_kernelINS_4gemm6kernel13GemmUniversalIN4cute5tupleIJiiiiEEENS1_10collective13CollectiveMmaINS1_35MainloopSm100TmaUmmaWarpSpecializedILi4ELi2ELi4ENS5_IJNS4_1CILi1EEESB_SB_EEEEENS5_IJNSA_ILi128EEESE_NSA_ILi32EEEEEEaNS5_IJlSB_lEEEaSH_NS4_8TiledMMAINS4_8MMA_AtomIJNS4_15SM100_MMA_S8_SSIaaiLi128ELi128ELNS4_4UMMA5MajorE0ELSM_0ELNSL_8SaturateE0EEEEEENS4_6LayoutISC_NS5_IJNSA_ILi0EEESR_SR_EEEEENS5_IJNS4_10UnderscoreESU_SU_EEEEENS4_13SM90_TMA_LOADENS4_14ComposedLayoutINS4_7SwizzleILi1ELi4ELi3EEENS4_18smem_ptr_flag_bitsILi8EEENSQ_INS5_IJNSA_ILi8EEESF_EEENS5_IJSF_SB_EEEEEEEvNS4_8identityESX_S17_vS18_EENS_8epilogue10collective18CollectiveEpilogueINS1A_23Sm100TmaWarpSpecializedILi2ELi2ELi64ELb0ELb0EEEJSG_NS5_IJNSQ_ISE_SB_EENSQ_INSA_ILi64EEESB_EEEEEaSH_aSH_NS1A_6fusion15FusionCallbacksIS1E_NS1J_17LinearCombinationIaiaiLNS_15FloatRoundStyleE2EEESG_S1I_JEEENS4_5SM1004TMEM4LOAD26SM100_TMEM_LOAD_32dp32b64xESX_NSY_INSZ_ILi2ELi4ELi3EEES12_NSQ_INS5_IJS13_S1G_EEENS5_IJS1G_SB_EEEEEEENS4_39AutoVectorizingCopyWithAssumedAlignmentILi128EEENS4_14SM90_TMA_STOREES1X_S1Z_S1Z_EEEvvEEEEvNT_6ParamsE,"",@"SHT_CUDA_INFO"
	.sectionflags	@""
	.align	4


	//----- nvinfo : EIATTR_CUDA_API_VERSION
	.align		4
        /*0000*/ 	.byte	0x04, 0x37
        /*0002*/ 	.short	(.L_31 - .L_30)
.L_30:
        /*0004*/ 	.word	0x00000082


	//----- nvinfo : EIATTR_KPARAM_INFO
	.align		4
.L_31:
        /*0008*/ 	.byte	0x04, 0x17
        /*000a*/ 	.short	(.L_33 - .L_32)
.L_32:
        /*000c*/ 	.word	0x00000000
        /*0010*/ 	.short	0x0000
        /*0012*/ 	.short	0x0000
        /*0014*/ 	.byte	0x00, 0xf0, 0x01, 0x20


	//----- nvinfo : EIATTR_AT_ENTRY_FRAGMENTS
	.align		4
.L_33:
        /*0018*/ 	.byte	0x04, 0x4f
        /*001a*/ 	.short	(.L_35 - .L_34)


	//   ....[0]....
.L_34:
        /*001c*/ 	.word	0x00000006


	//----- nvinfo : EIATTR_RESERVED_SMEM_USED
	.align		4
.L_35:
        /*0020*/ 	.byte	0x01, 0x41
	.zero		2


	//----- nvinfo : EIATTR_SPARSE_MMA_MASK
	.align		4
        /*0024*/ 	.byte	0x03, 0x50
        /*0026*/ 	.short	0x0000


	//----- nvinfo : EIATTR_TCGEN05_1CTA_USED
	.align		4
        /*0028*/ 	.byte	0x01, 0x51
	.zero		2


	//----- nvinfo : EIATTR_MAXREG_COUNT
	.align		4
        /*002c*/ 	.byte	0x03, 0x1b
        /*002e*/ 	.short	0x00ff


	//----- nvinfo : EIATTR_NUM_BARRIERS
	.align		4
        /*0030*/ 	.byte	0x02, 0x4c
        /*0032*/ 	.byte	0x07
	.zero		1


	//----- nvinfo : EIATTR_EXTERNS
	.align		4
        /*0034*/ 	.byte	0x04, 0x0f
        /*0036*/ 	.short	(.L_37 - .L_36)


	//   ....[0]....
	.align		4
.L_36:
        /*0038*/ 	.word	index@(__assertfail)


	//----- nvinfo : EIATTR_MERCURY_ISA_VERSION
	.align		4
.L_37:
        /*003c*/ 	.byte	0x03, 0x5f
        /*003e*/ 	.short	0x0101


	//----- nvinfo : EIATTR_INT_WARP_WIDE_INSTR_OFFSETS
	.align		4
        /*0040*/ 	.byte	0x04, 0x31
        /*0042*/ 	.short	(.L_39 - .L_38)


	//   ....[0]....
.L_38:
        /*0044*/ 	.word	0x00001d90


	//   ....[1]....
        /*0048*/ 	.word	0x00003690


	//   ....[2]....
        /*004c*/ 	.word	0x000036b0


	//   ....[3]....
        /*0050*/ 	.word	0x000036e0


	//   ....[4]....
        /*0054*/ 	.word	0x00004010


	//   ....[5]....
        /*0058*/ 	.word	0x00004080


	//   ....[6]....
        /*005c*/ 	.word	0x00004260


	//   ....[7]....
        /*0060*/ 	.word	0x000043c0


	//----- nvinfo : EIATTR_COOP_GROUP_MASK_REGIDS
	.align		4
.L_39:
        /*0064*/ 	.byte	0x04, 0x29
        /*0066*/ 	.short	(.L_41 - .L_40)


	//   ....[0]....
.L_40:
        /*0068*/ 	.word	0xffffffff


	//   ....[1]....
        /*006c*/ 	.word	0xffffffff


	//   ....[2]....
        /*0070*/ 	.word	0xffffffff


	//   ....[3]....
        /*0074*/ 	.word	0xffffffff


	//   ....[4]....
        /*0078*/ 	.word	0xffffffff


	//   ....[5]....
        /*007c*/ 	.word	0xffffffff


	//   ....[6]....
        /*0080*/ 	.word	0xffffffff


	//   ....[7]....
        /*0084*/ 	.word	0xffffffff


	//   ....[8]....
        /*0088*/ 	.word	0xffffffff


	//   ....[9]....
        /*008c*/ 	.word	0xffffffff


	//   ....[10]....
        /*0090*/ 	.word	0xffffffff


	//   ....[11]....
        /*0094*/ 	.word	0xffffffff


	//   ....[12]....
        /*0098*/ 	.word	0xffffffff


	//----- nvinfo : EIATTR_COOP_GROUP_INSTR_OFFSETS
	.align		4
.L_41:
        /*009c*/ 	.byte	0x04, 0x28
        /*009e*/ 	.short	(.L_43 - .L_42)


	//   ....[0]....
.L_42:
        /*00a0*/ 	.word	0x00000090


	//   ....[1]....
        /*00a4*/ 	.word	0x000004d0


	//   ....[2]....
        /*00a8*/ 	.word	0x00000640


	//   ....[3]....
        /*00ac*/ 	.word	0x000007a0


	//   ....[4]....
        /*00b0*/ 	.word	0x000008a0


	//   ....[5]....
        /*00b4*/ 	.word	0x00000a10


	//   ....[6]....
        /*00b8*/ 	.word	0x00000bb0


	//   ....[7]....
        /*00bc*/ 	.word	0x00001c70


	//   ....[8]....
        /*00c0*/ 	.word	0x00002a50


	//   ....[9]....
        /*00c4*/ 	.word	0x00002c60


	//   ....[10]....
        /*00c8*/ 	.word	0x00002c90


	//   ....[11]....
        /*00cc*/ 	.word	0x00003570


	//   ....[12]....
        /*00d0*/ 	.word	0x000037a0


	//----- nvinfo : EIATTR_VRC_CTA_INIT_COUNT
	.align		4
.L_43:
        /*00d4*/ 	.byte	0x02, 0x4a
        /*00d6*/ 	.byte	0x80
	.zero		1


	//----- nvinfo : EIATTR_SYSCALL_OFFSETS
	.align		4
        /*00d8*/ 	.byte	0x04, 0x46
        /*00da*/ 	.short	(.L_45 - .L_44)


	//   ....[0]....
.L_44:
        /*00dc*/ 	.word	0x00004e00


	//   ....[1]....
        /*00e0*/ 	.word	0x00004f40


	//   ....[2]....
        /*00e4*/ 	.word	0x000057a0


	//   ....[3]....
        /*00e8*/ 	.word	0x00006da0


	//----- nvinfo : EIATTR_MBARRIER_INSTR_OFFSETS
	.align		4
.L_45:
        /*00ec*/ 	.byte	0x04, 0x39
        /*00ee*/ 	.short	(.L_47 - .L_46)


	//   ....[0]....
.L_46:
        /*00f0*/ 	.word	0x000005b0
        /*00f4*/ 	.word	0x000000ff
        /*00f8*/ 	.word	0x00000000
        /*00fc*/ 	.short	0x0100
        /*00fe*/ 	.byte	0x05
	.zero		1


	//   ....[1]....
        /*0100*/ 	.word	0x000005c0
        /*0104*/ 	.word	0x000000ff
        /*0108*/ 	.word	0x00000020
        /*010c*/ 	.short	0x0100
        /*010e*/ 	.byte	0x05
	.zero		1


	//   ....[2]....
        /*0110*/ 	.word	0x000005d0
        /*0114*/ 	.word	0x000000ff
        /*0118*/ 	.word	0x00000008
        /*011c*/ 	.short	0x0100
        /*011e*/ 	.byte	0x05
	.zero		1


	//   ....[3]....
        /*0120*/ 	.word	0x000005e0
        /*0124*/ 	.word	0x000000ff
        /*0128*/ 	.word	0x00000028
        /*012c*/ 	.short	0x0100
        /*012e*/ 	.byte	0x05
	.zero		1


	//   ....[4]....
        /*0130*/ 	.word	0x000005f0
        /*0134*/ 	.word	0x000000ff
        /*0138*/ 	.word	0x00000010
        /*013c*/ 	.short	0x0100
        /*013e*/ 	.byte	0x05
	.zero		1


	//   ....[5]....
        /*0140*/ 	.word	0x00000600
        /*0144*/ 	.word	0x000000ff
        /*0148*/ 	.word	0x00000030
        /*014c*/ 	.short	0x0100
        /*014e*/ 	.byte	0x05
	.zero		1


	//   ....[6]....
        /*0150*/ 	.word	0x00000610
        /*0154*/ 	.word	0x000000ff
        /*0158*/ 	.word	0x00000018
        /*015c*/ 	.short	0x0100
        /*015e*/ 	.byte	0x05
	.zero		1


	//   ....[7]....
        /*0160*/ 	.word	0x00000620
        /*0164*/ 	.word	0x000000ff
        /*0168*/ 	.word	0x00000038
        /*016c*/ 	.short	0x0100
        /*016e*/ 	.byte	0x05
	.zero		1


	//   ....[8]....
        /*0170*/ 	.word	0x00000750
        /*0174*/ 	.word	0x000000ff
        /*0178*/ 	.word	0x00000040
        /*017c*/ 	.short	0x0100
        /*017e*/ 	.byte	0x07
	.zero		1


	//   ....[9]....
        /*0180*/ 	.word	0x00000760
        /*0184*/ 	.word	0x000000ff
        /*0188*/ 	.word	0x00000050
        /*018c*/ 	.short	0x0100
        /*018e*/ 	.byte	0x07
	.zero		1


	//   ....[10]....
        /*0190*/ 	.word	0x00000770
        /*0194*/ 	.word	0x000000ff
        /*0198*/ 	.word	0x00000048
        /*019c*/ 	.short	0x0100
        /*019e*/ 	.byte	0x07
	.zero		1


	//   ....[11]....
        /*01a0*/ 	.word	0x00000780
        /*01a4*/ 	.word	0x000000ff
        /*01a8*/ 	.word	0x00000058
        /*01ac*/ 	.short	0x0100
        /*01ae*/ 	.byte	0x07
	.zero		1


	//   ....[12]....
        /*01b0*/ 	.word	0x00000870
        /*01b4*/ 	.word	0x000000ff
        /*01b8*/ 	.word	0x00000060
        /*01bc*/ 	.short	0x0100
        /*01be*/ 	.byte	0x05
	.zero		1


	//   ....[13]....
        /*01c0*/ 	.word	0x00000880
        /*01c4*/ 	.word	0x000000ff
        /*01c8*/ 	.word	0x00000068
        /*01cc*/ 	.short	0x0100
        /*01ce*/ 	.byte	0x05
	.zero		1


	//   ....[14]....
        /*01d0*/ 	.word	0x000009c0
        /*01d4*/ 	.word	0x000000ff
        /*01d8*/ 	.word	0x00000070
        /*01dc*/ 	.short	0x0100
        /*01de*/ 	.byte	0x05
	.zero		1


	//   ....[15]....
        /*01e0*/ 	.word	0x000009d0
        /*01e4*/ 	.word	0x000000ff
        /*01e8*/ 	.word	0x00000080
        /*01ec*/ 	.short	0x0100
        /*01ee*/ 	.byte	0x05
	.zero		1


	//   ....[16]....
        /*01f0*/ 	.word	0x000009e0
        /*01f4*/ 	.word	0x000000ff
        /*01f8*/ 	.word	0x00000078
        /*01fc*/ 	.short	0x0100
        /*01fe*/ 	.byte	0x05
	.zero		1


	//   ....[17]....
        /*0200*/ 	.word	0x000009f0
        /*0204*/ 	.word	0x000000ff
        /*0208*/ 	.word	0x00000088
        /*020c*/ 	.short	0x0100
        /*020e*/ 	.byte	0x05
	.zero		1


	//   ....[18]....
        /*0210*/ 	.word	0x00000b20
        /*0214*/ 	.word	0x000000ff
        /*0218*/ 	.word	0x00000090
        /*021c*/ 	.short	0x0100
        /*021e*/ 	.byte	0x07
	.zero		1


	//   ....[19]....
        /*0220*/ 	.word	0x00000b30
        /*0224*/ 	.word	0x000000ff
        /*0228*/ 	.word	0x000000b0
        /*022c*/ 	.short	0x0100
        /*022e*/ 	.byte	0x07
	.zero		1


	//   ....[20]....
        /*0230*/ 	.word	0x00000b40
        /*0234*/ 	.word	0x000000ff
        /*0238*/ 	.word	0x00000098
        /*023c*/ 	.short	0x0100
        /*023e*/ 	.byte	0x07
	.zero		1


	//   ....[21]....
        /*0240*/ 	.word	0x00000b50
        /*0244*/ 	.word	0x000000ff
        /*0248*/ 	.word	0x000000b8
        /*024c*/ 	.short	0x0100
        /*024e*/ 	.byte	0x07
	.zero		1


	//   ....[22]....
        /*0250*/ 	.word	0x00000b60
        /*0254*/ 	.word	0x000000ff
        /*0258*/ 	.word	0x000000a0
        /*025c*/ 	.short	0x0100
        /*025e*/ 	.byte	0x07
	.zero		1


	//   ....[23]....
        /*0260*/ 	.word	0x00000b70
        /*0264*/ 	.word	0x000000ff
        /*0268*/ 	.word	0x000000c0
        /*026c*/ 	.short	0x0100
        /*026e*/ 	.byte	0x07
	.zero		1


	//   ....[24]....
        /*0270*/ 	.word	0x00000b80
        /*0274*/ 	.word	0x000000ff
        /*0278*/ 	.word	0x000000a8
        /*027c*/ 	.short	0x0100
        /*027e*/ 	.byte	0x07
	.zero		1


	//   ....[25]....
        /*0280*/ 	.word	0x00000b90
        /*0284*/ 	.word	0x000000ff
        /*0288*/ 	.word	0x000000c8
        /*028c*/ 	.short	0x0100
        /*028e*/ 	.byte	0x07
	.zero		1


	//   ....[26]....
        /*0290*/ 	.word	0x00000c80
        /*0294*/ 	.word	0x000000ff
        /*0298*/ 	.word	0x000000d0
        /*029c*/ 	.short	0x0100
        /*029e*/ 	.byte	0x05
	.zero		1


	//   ....[27]....
        /*02a0*/ 	.word	0x00000c90
        /*02a4*/ 	.word	0x000000ff
        /*02a8*/ 	.word	0x000000e0
        /*02ac*/ 	.short	0x0100
        /*02ae*/ 	.byte	0x05
	.zero		1


	//   ....[28]....
        /*02b0*/ 	.word	0x00000ca0
        /*02b4*/ 	.word	0x000000ff
        /*02b8*/ 	.word	0x000000d8
        /*02bc*/ 	.short	0x0100
        /*02be*/ 	.byte	0x05
	.zero		1


	//   ....[29]....
        /*02c0*/ 	.word	0x00000cb0
        /*02c4*/ 	.word	0x000000ff
        /*02c8*/ 	.word	0x000000e8
        /*02cc*/ 	.short	0x0100
        /*02ce*/ 	.byte	0x05
	.zero		1


	//   ....[30]....
        /*02d0*/ 	.word	0x00001590
        /*02d4*/ 	.word	0x00000003
        /*02d8*/ 	.word	0x000000e0
        /*02dc*/ 	.short	0x010a
        /*02de*/ 	.byte	0xff
	.zero		1


	//   ....[31]....
        /*02e0*/ 	.word	0x000015c0
        /*02e4*/ 	.word	0x00000003
        /*02e8*/ 	.word	0x000000d0
        /*02ec*/ 	.short	0x0101
        /*02ee*/ 	.byte	0xff
	.zero		1


	//   ....[32]....
        /*02f0*/ 	.word	0x00001690
        /*02f4*/ 	.word	0x000000ff
        /*02f8*/ 	.word	0x00000020
        /*02fc*/ 	.short	0x010a
        /*02fe*/ 	.byte	0x08
	.zero		1


	//   ....[33]....
        /*0300*/ 	.word	0x00001730
        /*0304*/ 	.word	0x000000ff
        /*0308*/ 	.word	0x00000020
        /*030c*/ 	.short	0x010a
        /*030e*/ 	.byte	0x21
	.zero		1


	//   ....[34]....
        /*0310*/ 	.word	0x00001890
        /*0314*/ 	.word	0x000000ff
        /*0318*/ 	.word	0x00000020
        /*031c*/ 	.short	0x010a
        /*031e*/ 	.byte	0x08
	.zero		1


	//   ....[35]....
        /*0320*/ 	.word	0x00001980
        /*0324*/ 	.word	0x000000ff
        /*0328*/ 	.word	0x00000068
        /*032c*/ 	.short	0x0101
        /*032e*/ 	.byte	0x04
	.zero		1


	//   ....[36]....
        /*0330*/ 	.word	0x000019a0
        /*0334*/ 	.word	0x000000ff
        /*0338*/ 	.word	0x00000020
        /*033c*/ 	.short	0x010a
        /*033e*/ 	.byte	0x08
	.zero		1


	//   ....[37]....
        /*0340*/ 	.word	0x00001a20
        /*0344*/ 	.word	0x000000ff
        /*0348*/ 	.word	0x00000020
        /*034c*/ 	.short	0x010a
        /*034e*/ 	.byte	0x11
	.zero		1


	//   ....[38]....
        /*0350*/ 	.word	0x00001b80
        /*0354*/ 	.word	0x000000ff
        /*0358*/ 	.word	0x00000020
        /*035c*/ 	.short	0x010a
        /*035e*/ 	.byte	0x08
	.zero		1


	//   ....[39]....
        /*0360*/ 	.word	0x00001ca0
        /*0364*/ 	.word	0x00000002
        /*0368*/ 	.word	0x00000070
        /*036c*/ 	.short	0x010a
        /*036e*/ 	.byte	0xff
	.zero		1


	//   ....[40]....
        /*0370*/ 	.word	0x00001d60
        /*0374*/ 	.word	0x00000002
        /*0378*/ 	.word	0x00000000
        /*037c*/ 	.short	0x0101
        /*037e*/ 	.byte	0xff
	.zero		1


	//   ....[41]....
        /*0380*/ 	.word	0x000022c0
        /*0384*/ 	.word	0x000000ff
        /*0388*/ 	.word	0x00000000
        /*038c*/ 	.short	0x010a
        /*038e*/ 	.byte	0x05
	.zero		1


	//   ....[42]....
        /*0390*/ 	.word	0x00002350
        /*0394*/ 	.word	0x000000ff
        /*0398*/ 	.word	0x00000000
        /*039c*/ 	.short	0x010a
        /*039e*/ 	.byte	0x05
	.zero		1


	//   ....[43]....
        /*03a0*/ 	.word	0x000023e0
        /*03a4*/ 	.word	0x000000ff
        /*03a8*/ 	.word	0x00000000
        /*03ac*/ 	.short	0x010a
        /*03ae*/ 	.byte	0x05
	.zero		1


	//   ....[44]....
        /*03b0*/ 	.word	0x00002480
        /*03b4*/ 	.word	0x00000000
        /*03b8*/ 	.word	0x00000000
        /*03bc*/ 	.short	0x010a
        /*03be*/ 	.byte	0xff
	.zero		1


	//   ....[45]....
        /*03c0*/ 	.word	0x000025a0
        /*03c4*/ 	.word	0x00000000
        /*03c8*/ 	.word	0x000000d0
        /*03cc*/ 	.short	0x010a
        /*03ce*/ 	.byte	0xff
	.zero		1


	//   ....[46]....
        /*03d0*/ 	.word	0x00002600
        /*03d4*/ 	.word	0x00000004
        /*03d8*/ 	.word	0x00000000
        /*03dc*/ 	.short	0x0101
        /*03de*/ 	.byte	0xff
	.zero		1


	//   ....[47]....
        /*03e0*/ 	.word	0x00002620
        /*03e4*/ 	.word	0x000000ff
        /*03e8*/ 	.word	0x00000080
        /*03ec*/ 	.short	0x010a
        /*03ee*/ 	.byte	0x05
	.zero		1


	//   ....[48]....
        /*03f0*/ 	.word	0x00002740
        /*03f4*/ 	.word	0x00000000
        /*03f8*/ 	.word	0x00000070
        /*03fc*/ 	.short	0x010a
        /*03fe*/ 	.byte	0xff
	.zero		1


	//   ....[49]....
        /*0400*/ 	.word	0x00002850
        /*0404*/ 	.word	0x00000000
        /*0408*/ 	.word	0x00000000
        /*040c*/ 	.short	0x0101
        /*040e*/ 	.byte	0xff
	.zero		1


	//   ....[50]....
        /*0410*/ 	.word	0x000028e0
        /*0414*/ 	.word	0x000000ff
        /*0418*/ 	.word	0x00000080
        /*041c*/ 	.short	0x0106
        /*041e*/ 	.byte	0x05
	.zero		1


	//   ....[51]....
        /*0420*/ 	.word	0x00002900
        /*0424*/ 	.word	0x000000ff
        /*0428*/ 	.word	0x00000080
        /*042c*/ 	.short	0x010a
        /*042e*/ 	.byte	0x05
	.zero		1


	//   ....[52]....
        /*0430*/ 	.word	0x00002990
        /*0434*/ 	.word	0x000000ff
        /*0438*/ 	.word	0x00000080
        /*043c*/ 	.short	0x0106
        /*043e*/ 	.byte	0x04
	.zero		1


	//   ....[53]....
        /*0440*/ 	.word	0x000029d0
        /*0444*/ 	.word	0x00000000
        /*0448*/ 	.word	0x00000080
        /*044c*/ 	.short	0x010a
        /*044e*/ 	.byte	0xff
	.zero		1


	//   ....[54]....
        /*0450*/ 	.word	0x00002eb0
        /*0454*/ 	.word	0x00000000
        /*0458*/ 	.word	0x00000070
        /*045c*/ 	.short	0x010a
        /*045e*/ 	.byte	0xff
	.zero		1


	//   ....[55]....
        /*0460*/ 	.word	0x00002fb0
        /*0464*/ 	.word	0x00000003
        /*0468*/ 	.word	0x00000000
        /*046c*/ 	.short	0x0101
        /*046e*/ 	.byte	0xff
	.zero		1


	//   ....[56]....
        /*0470*/ 	.word	0x00002fc0
        /*0474*/ 	.word	0x000000ff
        /*0478*/ 	.word	0x00000000
        /*047c*/ 	.short	0x010a
        /*047e*/ 	.byte	0x04
	.zero		1


	//   ....[57]....
        /*0480*/ 	.word	0x00002fe0
        /*0484*/ 	.word	0x000000ff
        /*0488*/ 	.word	0x000000b0
        /*048c*/ 	.short	0x010a
        /*048e*/ 	.byte	0x09
	.zero		1


	//   ....[58]....
        /*0490*/ 	.word	0x000030c0
        /*0494*/ 	.word	0x000000ff
        /*0498*/ 	.word	0x00000000
        /*049c*/ 	.short	0x010a
        /*049e*/ 	.byte	0x07
	.zero		1


	//   ....[59]....
        /*04a0*/ 	.word	0x000031f0
        /*04a4*/ 	.word	0x000000ff
        /*04a8*/ 	.word	0x00000000
        /*04ac*/ 	.short	0x010a
        /*04ae*/ 	.byte	0x04
	.zero		1


	//   ....[60]....
        /*04b0*/ 	.word	0x000033a0
        /*04b4*/ 	.word	0x000000ff
        /*04b8*/ 	.word	0x00000000
        /*04bc*/ 	.short	0x010a
        /*04be*/ 	.byte	0x05
	.zero		1


	//   ....[61]....
        /*04c0*/ 	.word	0x00003430
        /*04c4*/ 	.word	0x000000ff
        /*04c8*/ 	.word	0x00000000
        /*04cc*/ 	.short	0x010a
        /*04ce*/ 	.byte	0x05
	.zero		1


	//   ....[62]....
        /*04d0*/ 	.word	0x000034c0
        /*04d4*/ 	.word	0x000000ff
        /*04d8*/ 	.word	0x00000000
        /*04dc*/ 	.short	0x010a
        /*04de*/ 	.byte	0x05
	.zero		1


	//   ....[63]....
        /*04e0*/ 	.word	0x00003550
        /*04e4*/ 	.word	0x000000ff
        /*04e8*/ 	.word	0x00000000
        /*04ec*/ 	.short	0x010a
        /*04ee*/ 	.byte	0x07
	.zero		1


	//   ....[64]....
        /*04f0*/ 	.word	0x000039b0
        /*04f4*/ 	.word	0x00000000
        /*04f8*/ 	.word	0x00000070
        /*04fc*/ 	.short	0x010a
        /*04fe*/ 	.byte	0xff
	.zero		1


	//   ....[65]....
        /*0500*/ 	.word	0x00003a70
        /*0504*/ 	.word	0x00000000
        /*0508*/ 	.word	0x00000000
        /*050c*/ 	.short	0x0101
        /*050e*/ 	.byte	0xff
	.zero		1


	//   ....[66]....
        /*0510*/ 	.word	0x00003d90
        /*0514*/ 	.word	0x000000ff
        /*0518*/ 	.word	0x00000068
        /*051c*/ 	.short	0x010a
        /*051e*/ 	.byte	0x07
	.zero		1


	//   ....[67]....
        /*0520*/ 	.word	0x00003f80
        /*0524*/ 	.word	0x000000ff
        /*0528*/ 	.word	0x00000050
        /*052c*/ 	.short	0x010a
        /*052e*/ 	.byte	0x07
	.zero		1


	//   ....[68]....
        /*0530*/ 	.word	0x00004150
        /*0534*/ 	.word	0x000000ff
        /*0538*/ 	.word	0x00000040
        /*053c*/ 	.short	0x010b
        /*053e*/ 	.byte	0x07
	.zero		1


	//   ....[69]....
        /*0540*/ 	.word	0x000041c0
        /*0544*/ 	.word	0x000000ff
        /*0548*/ 	.word	0x00000000
        /*054c*/ 	.short	0x0101
        /*054e*/ 	.byte	0x08
	.zero		1


	//   ....[70]....
        /*0550*/ 	.word	0x000041f0
        /*0554*/ 	.word	0x000000ff
        /*0558*/ 	.word	0x00000058
        /*055c*/ 	.short	0x010a
        /*055e*/ 	.byte	0x07
	.zero		1


	//   ....[71]....
        /*0560*/ 	.word	0x00004400
        /*0564*/ 	.word	0x000000ff
        /*0568*/ 	.word	0x00000048
        /*056c*/ 	.short	0x010b
        /*056e*/ 	.byte	0x07
	.zero		1


	//   ....[72]....
        /*0570*/ 	.word	0x00004420
        /*0574*/ 	.word	0x000000ff
        /*0578*/ 	.word	0x00000000
        /*057c*/ 	.short	0x0101
        /*057e*/ 	.byte	0x0d
	.zero		1


	//   ....[73]....
        /*0580*/ 	.word	0x00004450
        /*0584*/ 	.word	0x000000ff
        /*0588*/ 	.word	0x00000050
        /*058c*/ 	.short	0x010a
        /*058e*/ 	.byte	0x07
	.zero		1


	//   ....[74]....
        /*0590*/ 	.word	0x00004490
        /*0594*/ 	.word	0x00000000
        /*0598*/ 	.word	0x00000058
        /*059c*/ 	.short	0x010a
        /*059e*/ 	.byte	0xff
	.zero		1


	//   ....[75]....
        /*05a0*/ 	.word	0x000047d0
        /*05a4*/ 	.word	0x00000000
        /*05a8*/ 	.word	0x00000070
        /*05ac*/ 	.short	0x010a
        /*05ae*/ 	.byte	0xff
	.zero		1


	//   ....[76]....
        /*05b0*/ 	.word	0x000048e0
        /*05b4*/ 	.word	0x00000000
        /*05b8*/ 	.word	0x00000000
        /*05bc*/ 	.short	0x0101
        /*05be*/ 	.byte	0xff
	.zero		1


	//   ....[77]....
        /*05c0*/ 	.word	0x00005340
        /*05c4*/ 	.word	0x00000003
        /*05c8*/ 	.word	0x00000040
        /*05cc*/ 	.short	0x010a
        /*05ce*/ 	.byte	0xff
	.zero		1


	//   ....[78]....
        /*05d0*/ 	.word	0x00005380
        /*05d4*/ 	.word	0x00000074
        /*05d8*/ 	.word	0x00000090
        /*05dc*/ 	.short	0x010a
        /*05de*/ 	.byte	0xff
	.zero		1


	//   ....[79]....
        /*05e0*/ 	.word	0x000054c0
        /*05e4*/ 	.word	0x00000003
        /*05e8*/ 	.word	0x00000040
        /*05ec*/ 	.short	0x010a
        /*05ee*/ 	.byte	0xff
	.zero		1


	//   ....[80]....
        /*05f0*/ 	.word	0x00005600
        /*05f4*/ 	.word	0x00000000
        /*05f8*/ 	.word	0x00000000
        /*05fc*/ 	.short	0x0101
        /*05fe*/ 	.byte	0xff
	.zero		1


	//   ....[81]....
        /*0600*/ 	.word	0x00005680
        /*0604*/ 	.word	0x00000074
        /*0608*/ 	.word	0x00000090
        /*060c*/ 	.short	0x010a
        /*060e*/ 	.byte	0xff
	.zero		1


	//   ....[82]....
        /*0610*/ 	.word	0x00006a10
        /*0614*/ 	.word	0x0000007d
        /*0618*/ 	.word	0x00000040
        /*061c*/ 	.short	0x010a
        /*061e*/ 	.byte	0xff
	.zero		1


	//   ....[83]....
        /*0620*/ 	.word	0x00006ae0
        /*0624*/ 	.word	0x0000007d
        /*0628*/ 	.word	0x00000040
        /*062c*/ 	.short	0x010a
        /*062e*/ 	.byte	0xff
	.zero		1


	//   ....[84]....
        /*0630*/ 	.word	0x00006c20
        /*0634*/ 	.word	0x00000000
        /*0638*/ 	.word	0x00000000
        /*063c*/ 	.short	0x0101
        /*063e*/ 	.byte	0xff
	.zero		1


	//   ....[85]....
        /*0640*/ 	.word	0x00007060
        /*0644*/ 	.word	0x000000ff
        /*0648*/ 	.word	0x00000000
        /*064c*/ 	.short	0x0101
        /*064e*/ 	.byte	0x05
	.zero		1


	//   ....[86]....
        /*0650*/ 	.word	0x000081a0
        /*0654*/ 	.word	0x00000003
        /*0658*/ 	.word	0x000000e0
        /*065c*/ 	.short	0x010a
        /*065e*/ 	.byte	0xff
	.zero		1


	//   ....[87]....
        /*0660*/ 	.word	0x00008200
        /*0664*/ 	.word	0x00000002
        /*0668*/ 	.word	0x00000020
        /*066c*/ 	.short	0x010a
        /*066e*/ 	.byte	0xff
	.zero		1


	//   ....[88]....
        /*0670*/ 	.word	0x00008260
        /*0674*/ 	.word	0x00000002
        /*0678*/ 	.word	0x00000020
        /*067c*/ 	.short	0x010a
        /*067e*/ 	.byte	0xff
	.zero		1


	//   ....[89]....
        /*0680*/ 	.word	0x000082b0
        /*0684*/ 	.word	0x00000002
        /*0688*/ 	.word	0x00000070
        /*068c*/ 	.short	0x010a
        /*068e*/ 	.byte	0xff
	.zero		1


	//   ....[90]....
        /*0690*/ 	.word	0x00008310
        /*0694*/ 	.word	0x00000000
        /*0698*/ 	.word	0x00000000
        /*069c*/ 	.short	0x010a
        /*069e*/ 	.byte	0xff
	.zero		1


	//   ....[91]....
        /*06a0*/ 	.word	0x00008370
        /*06a4*/ 	.word	0x00000000
        /*06a8*/ 	.word	0x00000000
        /*06ac*/ 	.short	0x010a
        /*06ae*/ 	.byte	0xff
	.zero		1


	//   ....[92]....
        /*06b0*/ 	.word	0x000083d0
        /*06b4*/ 	.word	0x00000000
        /*06b8*/ 	.word	0x00000000
        /*06bc*/ 	.short	0x010a
        /*06be*/ 	.byte	0xff
	.zero		1


	//   ....[93]....
        /*06c0*/ 	.word	0x00008420
        /*06c4*/ 	.word	0x00000000
        /*06c8*/ 	.word	0x000000d0
        /*06cc*/ 	.short	0x010a
        /*06ce*/ 	.byte	0xff
	.zero		1


	//   ....[94]....
        /*06d0*/ 	.word	0x00008480
        /*06d4*/ 	.word	0x00000000
        /*06d8*/ 	.word	0x00000080
        /*06dc*/ 	.short	0x010a
        /*06de*/ 	.byte	0xff
	.zero		1


	//   ....[95]....
        /*06e0*/ 	.word	0x000084d0
        /*06e4*/ 	.word	0x00000000
        /*06e8*/ 	.word	0x00000070
        /*06ec*/ 	.short	0x010a
        /*06ee*/ 	.byte	0xff
	.zero		1


	//   ....[96]....
        /*06f0*/ 	.word	0x00008530
        /*06f4*/ 	.word	0x00000000
        /*06f8*/ 	.word	0x00000080
        /*06fc*/ 	.short	0x010a
        /*06fe*/ 	.byte	0xff
	.zero		1


	//   ....[97]....
        /*0700*/ 	.word	0x00008580
        /*0704*/ 	.word	0x00000000
        /*0708*/ 	.word	0x00000070
        /*070c*/ 	.short	0x010a
        /*070e*/ 	.byte	0xff
	.zero		1


	//   ....[98]....
        /*0710*/ 	.word	0x000085e0
        /*0714*/ 	.word	0x00000003
        /*0718*/ 	.word	0x000000b0
        /*071c*/ 	.short	0x010a
        /*071e*/ 	.byte	0xff
	.zero		1


	//   ....[99]....
        /*0720*/ 	.word	0x00008640
        /*0724*/ 	.word	0x00000000
        /*0728*/ 	.word	0x00000000
        /*072c*/ 	.short	0x010a
        /*072e*/ 	.byte	0xff
	.zero		1


	//   ....[100]....
        /*0730*/ 	.word	0x000086a0
        /*0734*/ 	.word	0x00000000
        /*0738*/ 	.word	0x00000000
        /*073c*/ 	.short	0x010a
        /*073e*/ 	.byte	0xff
	.zero		1


	//   ....[101]....
        /*0740*/ 	.word	0x00008700
        /*0744*/ 	.word	0x00000000
        /*0748*/ 	.word	0x00000000
        /*074c*/ 	.short	0x010a
        /*074e*/ 	.byte	0xff
	.zero		1


	//   ....[102]....
        /*0750*/ 	.word	0x00008760
        /*0754*/ 	.word	0x00000000
        /*0758*/ 	.word	0x00000000
        /*075c*/ 	.short	0x010a
        /*075e*/ 	.byte	0xff
	.zero		1


	//   ....[103]....
        /*0760*/ 	.word	0x000087c0
        /*0764*/ 	.word	0x00000000
        /*0768*/ 	.word	0x00000000
        /*076c*/ 	.short	0x010a
        /*076e*/ 	.byte	0xff
	.zero		1


	//   ....[104]....
        /*0770*/ 	.word	0x00008810
        /*0774*/ 	.word	0x00000000
        /*0778*/ 	.word	0x00000070
        /*077c*/ 	.short	0x010a
        /*077e*/ 	.byte	0xff
	.zero		1


	//   ....[105]....
        /*0780*/ 	.word	0x00008870
        /*0784*/ 	.word	0x00000000
        /*0788*/ 	.word	0x00000068
        /*078c*/ 	.short	0x010a
        /*078e*/ 	.byte	0xff
	.zero		1


	//   ....[106]....
        /*0790*/ 	.word	0x000088d0
        /*0794*/ 	.word	0x00000003
        /*0798*/ 	.word	0x00000050
        /*079c*/ 	.short	0x010a
        /*079e*/ 	.byte	0xff
	.zero		1


	//   ....[107]....
        /*07a0*/ 	.word	0x00008930
        /*07a4*/ 	.word	0x00000003
        /*07a8*/ 	.word	0x00000058
        /*07ac*/ 	.short	0x010a
        /*07ae*/ 	.byte	0xff
	.zero		1


	//   ....[108]....
        /*07b0*/ 	.word	0x00008990
        /*07b4*/ 	.word	0x00000000
        /*07b8*/ 	.word	0x00000050
        /*07bc*/ 	.short	0x010a
        /*07be*/ 	.byte	0xff
	.zero		1


	//   ....[109]....
        /*07c0*/ 	.word	0x000089e0
        /*07c4*/ 	.word	0x00000000
        /*07c8*/ 	.word	0x00000070
        /*07cc*/ 	.short	0x010a
        /*07ce*/ 	.byte	0xff
	.zero		1


	//   ....[110]....
        /*07d0*/ 	.word	0x00008a30
        /*07d4*/ 	.word	0x00000003
        /*07d8*/ 	.word	0x00000040
        /*07dc*/ 	.short	0x010a
        /*07de*/ 	.byte	0xff
	.zero		1


	//   ....[111]....
        /*07e0*/ 	.word	0x00008a80
        /*07e4*/ 	.word	0x00000074
        /*07e8*/ 	.word	0x00000090
        /*07ec*/ 	.short	0x010a
        /*07ee*/ 	.byte	0xff
	.zero		1


	//   ....[112]....
        /*07f0*/ 	.word	0x00008ad0
        /*07f4*/ 	.word	0x0000007d
        /*07f8*/ 	.word	0x00000040
        /*07fc*/ 	.short	0x010a
        /*07fe*/ 	.byte	0xff
	.zero		1


	//----- nvinfo : EIATTR_NUM_MBARRIERS
	.align		4
.L_47:
        /*0800*/ 	.byte	0x03, 0x38
        /*0802*/ 	.short	0x001e


	//----- nvinfo : EIATTR_EXIT_INSTR_OFFSETS
	.align		4
        /*0804*/ 	.byte	0x04, 0x1c
        /*0806*/ 	.short	(.L_49 - .L_48)


	//   ....[0]....
.L_48:
        /*0808*/ 	.word	0x000024b0


	//   ....[1]....
        /*080c*/ 	.word	0x000029a0


	//   ....[2]....
        /*0810*/ 	.word	0x00002a00


	//   ....[3]....
        /*0814*/ 	.word	0x000037b0


	//   ....[4]....
        /*0818*/ 	.word	0x000044c0


	//   ....[5]....
        /*081c*/ 	.word	0x00004500


	//   ....[6]....
        /*0820*/ 	.word	0x00008190


	//----- nvinfo : EIATTR_MAX_THREADS
	.align		4
.L_49:
        /*0824*/ 	.byte	0x04, 0x05
        /*0826*/ 	.short	(.L_51 - .L_50)
.L_50:
        /*0828*/ 	.word	0x00000100
        /*082c*/ 	.word	0x00000001
        /*0830*/ 	.word	0x00000001


	//----- nvinfo : EIATTR_CRS_STACK_SIZE
	.align		4
.L_51:
        /*0834*/ 	.byte	0x04, 0x1e
        /*0836*/ 	.short	(.L_53 - .L_52)
.L_52:
        /*0838*/ 	.word	0x00000000


	//----- nvinfo : EIATTR_CBANK_PARAM_SIZE
	.align		4
.L_53:
        /*083c*/ 	.byte	0x03, 0x19
        /*083e*/ 	.short	0x0800


	//----- nvinfo : EIATTR_PARAM_CBANK
	.align		4
        /*0840*/ 	.byte	0x04, 0x0a
        /*0842*/ 	.short	(.L_55 - .L_54)
	.align		4
.L_54:
        /*0844*/ 	.word	index@(.nv.constant0._ZN7cutlass13device_kernelINS_4gemm6kernel13GemmUniversalIN4cute5tupleIJiiiiEEENS1_10collective13CollectiveMmaINS1_35MainloopSm100TmaUmmaWarpSpecializedILi4ELi2ELi4ENS5_IJNS4_1CILi1EEESB_SB_EEEEENS5_IJNSA_ILi128EEESE_NSA_ILi32EEEEEEaNS5_IJlSB_lEEEaSH_NS4_8TiledMMAINS4_8MMA_AtomIJNS4_15SM100_MMA_S8_SSIaaiLi128ELi128ELNS4_4UMMA5MajorE0ELSM_0ELNSL_8SaturateE0EEEEEENS4_6LayoutISC_NS5_IJNSA_ILi0EEESR_SR_EEEEENS5_IJNS4_10UnderscoreESU_SU_EEEEENS4_13SM90_TMA_LOADENS4_14ComposedLayoutINS4_7SwizzleILi1ELi4ELi3EEENS4_18smem_ptr_flag_bitsILi8EEENSQ_INS5_IJNSA_ILi8EEESF_EEENS5_IJSF_SB_EEEEEEEvNS4_8identityESX_S17_vS18_EENS_8epilogue10collective18CollectiveEpilogueINS1A_23Sm100TmaWarpSpecializedILi2ELi2ELi64ELb0ELb0EEEJSG_NS5_IJNSQ_ISE_SB_EENSQ_INSA_ILi64EEESB_EEEEEaSH_aSH_NS1A_6fusion15FusionCallbacksIS1E_NS1J_17LinearCombinationIaiaiLNS_15FloatRoundStyleE2EEESG_S1I_JEEENS4_5SM1004TMEM4LOAD26SM100_TMEM_LOAD_32dp32b64xESX_NSY_INSZ_ILi2ELi4ELi3EEES12_NSQ_INS5_IJS13_S1G_EEENS5_IJS1G_SB_EEEEEEENS4_39AutoVectorizingCopyWithAssumedAlignmentILi128EEENS4_14SM90_TMA_STOREES1X_S1Z_S1Z_EEEvvEEEEvNT_6ParamsE)
        /*0848*/ 	.short	0x0380
        /*084a*/ 	.short	0x0800


	//----- nvinfo : EIATTR_SW_WAR
	.align		4
.L_55:
        /*084c*/ 	.byte	0x04, 0x36
        /*084e*/ 	.short	(.L_57 - .L_56)
.L_56:
        /*0850*/ 	.word	0x00000008
.L_57:


//--------------------- .nv.callgraph             --------------------------
	.section	.nv.callgraph,"",@"SHT_CUDA_CALLGRAPH"
	.align	4
	.sectionentsize	8
	.align		4
        /*0000*/ 	.word	0x00000000
	.align		4
        /*0004*/ 	.word	0xffffffff
	.align		4
        /*0008*/ 	.word	index@(_ZN7cutlass13device_kernelINS_4gemm6kernel13GemmUniversalIN4cute5tupleIJiiiiEEENS1_10collective13CollectiveMmaINS1_35MainloopSm100TmaUmmaWarpSpecializedILi4ELi2ELi4ENS5_IJNS4_1CILi1EEESB_SB_EEEEENS5_IJNSA_ILi128EEESE_NSA_ILi32EEEEEEaNS5_IJlSB_lEEEaSH_NS4_8TiledMMAINS4_8MMA_AtomIJNS4_15SM100_MMA_S8_SSIaaiLi128ELi128ELNS4_4UMMA5MajorE0ELSM_0ELNSL_8SaturateE0EEEEEENS4_6LayoutISC_NS5_IJNSA_ILi0EEESR_SR_EEEEENS5_IJNS4_10UnderscoreESU_SU_EEEEENS4_13SM90_TMA_LOADENS4_14ComposedLayoutINS4_7SwizzleILi1ELi4ELi3EEENS4_18smem_ptr_flag_bitsILi8EEENSQ_INS5_IJNSA_ILi8EEESF_EEENS5_IJSF_SB_EEEEEEEvNS4_8identityESX_S17_vS18_EENS_8epilogue10collective18CollectiveEpilogueINS1A_23Sm100TmaWarpSpecializedILi2ELi2ELi64ELb0ELb0EEEJSG_NS5_IJNSQ_ISE_SB_EENSQ_INSA_ILi64EEESB_EEEEEaSH_aSH_NS1A_6fusion15FusionCallbacksIS1E_NS1J_17LinearCombinationIaiaiLNS_15FloatRoundStyleE2EEESG_S1I_JEEENS4_5SM1004TMEM4LOAD26SM100_TMEM_LOAD_32dp32b64xESX_NSY_INSZ_ILi2ELi4ELi3EEES12_NSQ_INS5_IJS13_S1G_EEENS5_IJS1G_SB_EEEEEEENS4_39AutoVectorizingCopyWithAssumedAlignmentILi128EEENS4_14SM90_TMA_STOREES1X_S1Z_S1Z_EEEvvEEEEvNT_6ParamsE)
	.align		4
        /*000c*/ 	.word	index@(__assertfail)
	.align		4
        /*0010*/ 	.word	0x00000000
	.align		4
        /*0014*/ 	.word	0xfffffffe
	.align		4
        /*0018*/ 	.word	0x00000000
	.align		4
        /*001c*/ 	.word	0xfffffffd
	.align		4
        /*0020*/ 	.word	0x00000000
	.align		4
        /*0024*/ 	.word	0xfffffffc


//--------------------- .nv.constant4             --------------------------
	.section	.nv.constant4,"a",@progbits
	.align	8
	.align		8
.nv.constant4:
        /*0000*/ 	.dword	__assertfail
	.align		8
        /*0008*/ 	.dword	__unnamed_1
	.align		8
        /*0010*/ 	.dword	__unnamed_2
	.align		8
        /*0018*/ 	.dword	_ZN40_INTERNAL_cbc9f8f1_4_k_cu_7d6a15d9_104024cuda3std3__45__cpo5beginE
	.align		8
        /*0020*/ 	.dword	_ZN40_INTERNAL_cbc9f8f1_4_k_cu_7d6a15d9_104024cuda3std3__45__cpo3endE
	.align		8
        /*0028*/ 	.dword	_ZN40_INTERNAL_cbc9f8f1_4_k_cu_7d6a15d9_104024cuda3std3__45__cpo6cbeginE
	.align		8
        /*0030*/ 	.dword	_ZN40_INTERNAL_cbc9f8f1_4_k_cu_7d6a15d9_104024cuda3std3__45__cpo4cendE
	.align		8
        /*0038*/ 	.dword	_ZN40_INTERNAL_cbc9f8f1_4_k_cu_7d6a15d9_104024cuda3std3__442_GLOBAL__N__cbc9f8f1_4_k_cu_7d6a15d9_104026ignoreE
	.align		8
        /*0040*/ 	.dword	_ZN40_INTERNAL_cbc9f8f1_4_k_cu_7d6a15d9_104024cuda3std3__419piecewise_constructE
	.align		8
        /*0048*/ 	.dword	_ZN40_INTERNAL_cbc9f8f1_4_k_cu_7d6a15d9_104024cuda3std3__48in_placeE
	.align		8
        /*0050*/ 	.dword	_ZN40_INTERNAL_cbc9f8f1_4_k_cu_7d6a15d9_104024cuda3std6ranges3__45__cpo4swapE
	.align		8
        /*0058*/ 	.dword	_ZN40_INTERNAL_cbc9f8f1_4_k_cu_7d6a15d9_104024cuda3std6ranges3__45__cpo9iter_moveE
	.align		8
        /*0060*/ 	.dword	_ZN40_INTERNAL_cbc9f8f1_4_k_cu_7d6a15d9_104024cute7productE
	.align		8
        /*0068*/ 	.dword	_ZN40_INTERNAL_cbc9f8f1_4_k_cu_7d6a15d9_104024cute1_E
	.align		8
        /*0070*/ 	.dword	$str$25
	.align		8
        /*0078*/ 	.dword	$str$26
	.align		8
        /*0080*/ 	.dword	$str$27
	.align		8
        /*0088*/ 	.dword	$str$28


//--------------------- .text._ZN7cutlass13device_kernelINS_4gemm6kernel13GemmUniversalIN4cute5tupleIJiiiiEEENS1_10collective13CollectiveMmaINS1_35MainloopSm100TmaUmmaWarpSpecializedILi4ELi2ELi4ENS5_IJNS4_1CILi1EEESB_SB_EEEEENS5_IJNSA_ILi128EEESE_NSA_ILi32EEEEEEaNS5_IJlSB_lEEEaSH_NS4_8TiledMMAINS4_8MMA_AtomIJNS4_15SM100_MMA_S8_SSIaaiLi128ELi128ELNS4_4UMMA5MajorE0ELSM_0ELNSL_8SaturateE0EEEEEENS4_6LayoutISC_NS5_IJNSA_ILi0EEESR_SR_EEEEENS5_IJNS4_10UnderscoreESU_SU_EEEEENS4_13SM90_TMA_LOADENS4_14ComposedLayoutINS4_7SwizzleILi1ELi4ELi3EEENS4_18smem_ptr_flag_bitsILi8EEENSQ_INS5_IJNSA_ILi8EEESF_EEENS5_IJSF_SB_EEEEEEEvNS4_8identityESX_S17_vS18_EENS_8epilogue10collective18CollectiveEpilogueINS1A_23Sm100TmaWarpSpecializedILi2ELi2ELi64ELb0ELb0EEEJSG_NS5_IJNSQ_ISE_SB_EENSQ_INSA_ILi64EEESB_EEEEEaSH_aSH_NS1A_6fusion15FusionCallbacksIS1E_NS1J_17LinearCombinationIaiaiLNS_15FloatRoundStyleE2EEESG_S1I_JEEENS4_5SM1004TMEM4LOAD26SM100_TMEM_LOAD_32dp32b64xESX_NSY_INSZ_ILi2ELi4ELi3EEES12_NSQ_INS5_IJS13_S1G_EEENS5_IJS1G_SB_EEEEEEENS4_39AutoVectorizingCopyWithAssumedAlignmentILi128EEENS4_14SM90_TMA_STOREES1X_S1Z_S1Z_EEEvvEEEEvNT_6ParamsE --------------------------
	.section	.text._ZN7cutlass13device_kernelINS_4gemm6kernel13GemmUniversalIN4cute5tupleIJiiiiEEENS1_10collective13CollectiveMmaINS1_35MainloopSm100TmaUmmaWarpSpecializedILi4ELi2ELi4ENS5_IJNS4_1CILi1EEESB_SB_EEEEENS5_IJNSA_ILi128EEESE_NSA_ILi32EEEEEEaNS5_IJlSB_lEEEaSH_NS4_8TiledMMAINS4_8MMA_AtomIJNS4_15SM100_MMA_S8_SSIaaiLi128ELi128ELNS4_4UMMA5MajorE0ELSM_0ELNSL_8SaturateE0EEEEEENS4_6LayoutISC_NS5_IJNSA_ILi0EEESR_SR_EEEEENS5_IJNS4_10UnderscoreESU_SU_EEEEENS4_13SM90_TMA_LOADENS4_14ComposedLayoutINS4_7SwizzleILi1ELi4ELi3EEENS4_18smem_ptr_flag_bitsILi8EEENSQ_INS5_IJNSA_ILi8EEESF_EEENS5_IJSF_SB_EEEEEEEvNS4_8identityESX_S17_vS18_EENS_8epilogue10collective18CollectiveEpilogueINS1A_23Sm100TmaWarpSpecializedILi2ELi2ELi64ELb0ELb0EEEJSG_NS5_IJNSQ_ISE_SB_EENSQ_INSA_ILi64EEESB_EEEEEaSH_aSH_NS1A_6fusion15FusionCallbacksIS1E_NS1J_17LinearCombinationIaiaiLNS_15FloatRoundStyleE2EEESG_S1I_JEEENS4_5SM1004TMEM4LOAD26SM100_TMEM_LOAD_32dp32b64xESX_NSY_INSZ_ILi2ELi4ELi3EEES12_NSQ_INS5_IJS13_S1G_EEENS5_IJS1G_SB_EEEEEEENS4_39AutoVectorizingCopyWithAssumedAlignmentILi128EEENS4_14SM90_TMA_STOREES1X_S1Z_S1Z_EEEvvEEEEvNT_6ParamsE,"ax",@progbits
	.align	128
.text._ZN7cutlass13device_kernelINS_4gemm6kernel13GemmUniversalIN4cute5tupleIJiiiiEEENS1_10collective13CollectiveMmaINS1_35MainloopSm100TmaUmmaWarpSpecializedILi4ELi2ELi4ENS5_IJNS4_1CILi1EEESB_SB_EEEEENS5_IJNSA_ILi128EEESE_NSA_ILi32EEEEEEaNS5_IJlSB_lEEEaSH_NS4_8TiledMMAINS4_8MMA_AtomIJNS4_15SM100_MMA_S8_SSIaaiLi128ELi128ELNS4_4UMMA5MajorE0ELSM_0ELNSL_8SaturateE0EEEEEENS4_6LayoutISC_NS5_IJNSA_ILi0EEESR_SR_EEEEENS5_IJNS4_10UnderscoreESU_SU_EEEEENS4_13SM90_TMA_LOADENS4_14ComposedLayoutINS4_7SwizzleILi1ELi4ELi3EEENS4_18smem_ptr_flag_bitsILi8EEENSQ_INS5_IJNSA_ILi8EEESF_EEENS5_IJSF_SB_EEEEEEEvNS4_8identityESX_S17_vS18_EENS_8epilogue10collective18CollectiveEpilogueINS1A_23Sm100TmaWarpSpecializedILi2ELi2ELi64ELb0ELb0EEEJSG_NS5_IJNSQ_ISE_SB_EENSQ_INSA_ILi64EEESB_EEEEEaSH_aSH_NS1A_6fusion15FusionCallbacksIS1E_NS1J_17LinearCombinationIaiaiLNS_15FloatRoundStyleE2EEESG_S1I_JEEENS4_5SM1004TMEM4LOAD26SM100_TMEM_LOAD_32dp32b64xESX_NSY_INSZ_ILi2ELi4ELi3EEES12_NSQ_INS5_IJS13_S1G_EEENS5_IJS1G_SB_EEEEEEENS4_39AutoVectorizingCopyWithAssumedAlignmentILi128EEENS4_14SM90_TMA_STOREES1X_S1Z_S1Z_EEEvvEEEEvNT_6ParamsE:
        .type           _ZN7cutlass13device_kernelINS_4gemm6kernel13GemmUniversalIN4cute5tupleIJiiiiEEENS1_10collective13CollectiveMmaINS1_35MainloopSm100TmaUmmaWarpSpecializedILi4ELi2ELi4ENS5_IJNS4_1CILi1EEESB_SB_EEEEENS5_IJNSA_ILi128EEESE_NSA_ILi32EEEEEEaNS5_IJlSB_lEEEaSH_NS4_8TiledMMAINS4_8MMA_AtomIJNS4_15SM100_MMA_S8_SSIaaiLi128ELi128ELNS4_4UMMA5MajorE0ELSM_0ELNSL_8SaturateE0EEEEEENS4_6LayoutISC_NS5_IJNSA_ILi0EEESR_SR_EEEEENS5_IJNS4_10UnderscoreESU_SU_EEEEENS4_13SM90_TMA_LOADENS4_14ComposedLayoutINS4_7SwizzleILi1ELi4ELi3EEENS4_18smem_ptr_flag_bitsILi8EEENSQ_INS5_IJNSA_ILi8EEESF_EEENS5_IJSF_SB_EEEEEEEvNS4_8identityESX_S17_vS18_EENS_8epilogue10collective18CollectiveEpilogueINS1A_23Sm100TmaWarpSpecializedILi2ELi2ELi64ELb0ELb0EEEJSG_NS5_IJNSQ_ISE_SB_EENSQ_INSA_ILi64EEESB_EEEEEaSH_aSH_NS1A_6fusion15FusionCallbacksIS1E_NS1J_17LinearCombinationIaiaiLNS_15FloatRoundStyleE2EEESG_S1I_JEEENS4_5SM1004TMEM4LOAD26SM100_TMEM_LOAD_32dp32b64xESX_NSY_INSZ_ILi2ELi4ELi3EEES12_NSQ_INS5_IJS13_S1G_EEENS5_IJS1G_SB_EEEEEEENS4_39AutoVectorizingCopyWithAssumedAlignmentILi128EEENS4_14SM90_TMA_STOREES1X_S1Z_S1Z_EEEvvEEEEvNT_6ParamsE,@function
        .size           _ZN7cutlass13device_kernelINS_4gemm6kernel13GemmUniversalIN4cute5tupleIJiiiiEEENS1_10collective13CollectiveMmaINS1_35MainloopSm100TmaUmmaWarpSpecializedILi4ELi2ELi4ENS5_IJNS4_1CILi1EEESB_SB_EEEEENS5_IJNSA_ILi128EEESE_NSA_ILi32EEEEEEaNS5_IJlSB_lEEEaSH_NS4_8TiledMMAINS4_8MMA_AtomIJNS4_15SM100_MMA_S8_SSIaaiLi128ELi128ELNS4_4UMMA5MajorE0ELSM_0ELNSL_8SaturateE0EEEEEENS4_6LayoutISC_NS5_IJNSA_ILi0EEESR_SR_EEEEENS5_IJNS4_10UnderscoreESU_SU_EEEEENS4_13SM90_TMA_LOADENS4_14ComposedLayoutINS4_7SwizzleILi1ELi4ELi3EEENS4_18smem_ptr_flag_bitsILi8EEENSQ_INS5_IJNSA_ILi8EEESF_EEENS5_IJSF_SB_EEEEEEEvNS4_8identityESX_S17_vS18_EENS_8epilogue10collective18CollectiveEpilogueINS1A_23Sm100TmaWarpSpecializedILi2ELi2ELi64ELb0ELb0EEEJSG_NS5_IJNSQ_ISE_SB_EENSQ_INSA_ILi64EEESB_EEEEEaSH_aSH_NS1A_6fusion15FusionCallbacksIS1E_NS1J_17LinearCombinationIaiaiLNS_15FloatRoundStyleE2EEESG_S1I_JEEENS4_5SM1004TMEM4LOAD26SM100_TMEM_LOAD_32dp32b64xESX_NSY_INSZ_ILi2ELi4ELi3EEES12_NSQ_INS5_IJS13_S1G_EEENS5_IJS1G_SB_EEEEEEENS4_39AutoVectorizingCopyWithAssumedAlignmentILi128EEENS4_14SM90_TMA_STOREES1X_S1Z_S1Z_EEEvvEEEEvNT_6ParamsE,(.L_x_142 - _ZN7cutlass13device_kernelINS_4gemm6kernel13GemmUniversalIN4cute5tupleIJiiiiEEENS1_10collective13CollectiveMmaINS1_35MainloopSm100TmaUmmaWarpSpecializedILi4ELi2ELi4ENS5_IJNS4_1CILi1EEESB_SB_EEEEENS5_IJNSA_ILi128EEESE_NSA_ILi32EEEEEEaNS5_IJlSB_lEEEaSH_NS4_8TiledMMAINS4_8MMA_AtomIJNS4_15SM100_MMA_S8_SSIaaiLi128ELi128ELNS4_4UMMA5MajorE0ELSM_0ELNSL_8SaturateE0EEEEEENS4_6LayoutISC_NS5_IJNSA_ILi0EEESR_SR_EEEEENS5_IJNS4_10UnderscoreESU_SU_EEEEENS4_13SM90_TMA_LOADENS4_14ComposedLayoutINS4_7SwizzleILi1ELi4ELi3EEENS4_18smem_ptr_flag_bitsILi8EEENSQ_INS5_IJNSA_ILi8EEESF_EEENS5_IJSF_SB_EEEEEEEvNS4_8identityESX_S17_vS18_EENS_8epilogue10collective18CollectiveEpilogueINS1A_23Sm100TmaWarpSpecializedILi2ELi2ELi64ELb0ELb0EEEJSG_NS5_IJNSQ_ISE_SB_EENSQ_INSA_ILi64EEESB_EEEEEaSH_aSH_NS1A_6fusion15FusionCallbacksIS1E_NS1J_17LinearCombinationIaiaiLNS_15FloatRoundStyleE2EEESG_S1I_JEEENS4_5SM1004TMEM4LOAD26SM100_TMEM_LOAD_32dp32b64xESX_NSY_INSZ_ILi2ELi4ELi3EEES12_NSQ_INS5_IJS13_S1G_EEENS5_IJS1G_SB_EEEEEEENS4_39AutoVectorizingCopyWithAssumedAlignmentILi128EEENS4_14SM90_TMA_STOREES1X_S1Z_S1Z_EEEvvEEEEvNT_6ParamsE)
        .other          _ZN7cutlass13device_kernelINS_4gemm6kernel13GemmUniversalIN4cute5tupleIJiiiiEEENS1_10collective13CollectiveMmaINS1_35MainloopSm100TmaUmmaWarpSpecializedILi4ELi2ELi4ENS5_IJNS4_1CILi1EEESB_SB_EEEEENS5_IJNSA_ILi128EEESE_NSA_ILi32EEEEEEaNS5_IJlSB_lEEEaSH_NS4_8TiledMMAINS4_8MMA_AtomIJNS4_15SM100_MMA_S8_SSIaaiLi128ELi128ELNS4_4UMMA5MajorE0ELSM_0ELNSL_8SaturateE0EEEEEENS4_6LayoutISC_NS5_IJNSA_ILi0EEESR_SR_EEEEENS5_IJNS4_10UnderscoreESU_SU_EEEEENS4_13SM90_TMA_LOADENS4_14ComposedLayoutINS4_7SwizzleILi1ELi4ELi3EEENS4_18smem_ptr_flag_bitsILi8EEENSQ_INS5_IJNSA_ILi8EEESF_EEENS5_IJSF_SB_EEEEEEEvNS4_8identityESX_S17_vS18_EENS_8epilogue10collective18CollectiveEpilogueINS1A_23Sm100TmaWarpSpecializedILi2ELi2ELi64ELb0ELb0EEEJSG_NS5_IJNSQ_ISE_SB_EENSQ_INSA_ILi64EEESB_EEEEEaSH_aSH_NS1A_6fusion15FusionCallbacksIS1E_NS1J_17LinearCombinationIaiaiLNS_15FloatRoundStyleE2EEESG_S1I_JEEENS4_5SM1004TMEM4LOAD26SM100_TMEM_LOAD_32dp32b64xESX_NSY_INSZ_ILi2ELi4ELi3EEES12_NSQ_INS5_IJS13_S1G_EEENS5_IJS1G_SB_EEEEEEENS4_39AutoVectorizingCopyWithAssumedAlignmentILi128EEENS4_14SM90_TMA_STOREES1X_S1Z_S1Z_EEEvvEEEEvNT_6ParamsE,@"STO_CUDA_ENTRY STV_DEFAULT"
_ZN7cutlass13device_kernelINS_4gemm6kernel13GemmUniversalIN4cute5tupleIJiiiiEEENS1_10collective13CollectiveMmaINS1_35MainloopSm100TmaUmmaWarpSpecializedILi4ELi2ELi4ENS5_IJNS4_1CILi1EEESB_SB_EEEEENS5_IJNSA_ILi128EEESE_NSA_ILi32EEEEEEaNS5_IJlSB_lEEEaSH_NS4_8TiledMMAINS4_8MMA_AtomIJNS4_15SM100_MMA_S8_SSIaaiLi128ELi128ELNS4_4UMMA5MajorE0ELSM_0ELNSL_8SaturateE0EEEEEENS4_6LayoutISC_NS5_IJNSA_ILi0EEESR_SR_EEEEENS5_IJNS4_10UnderscoreESU_SU_EEEEENS4_13SM90_TMA_LOADENS4_14ComposedLayoutINS4_7SwizzleILi1ELi4ELi3EEENS4_18smem_ptr_flag_bitsILi8EEENSQ_INS5_IJNSA_ILi8EEESF_EEENS5_IJSF_SB_EEEEEEEvNS4_8identityESX_S17_vS18_EENS_8epilogue10collective18CollectiveEpilogueINS1A_23Sm100TmaWarpSpecializedILi2ELi2ELi64ELb0ELb0EEEJSG_NS5_IJNSQ_ISE_SB_EENSQ_INSA_ILi64EEESB_EEEEEaSH_aSH_NS1A_6fusion15FusionCallbacksIS1E_NS1J_17LinearCombinationIaiaiLNS_15FloatRoundStyleE2EEESG_S1I_JEEENS4_5SM1004TMEM4LOAD26SM100_TMEM_LOAD_32dp32b64xESX_NSY_INSZ_ILi2ELi4ELi3EEES12_NSQ_INS5_IJS13_S1G_EEENS5_IJS1G_SB_EEEEEEENS4_39AutoVectorizingCopyWithAssumedAlignmentILi128EEENS4_14SM90_TMA_STOREES1X_S1Z_S1Z_EEEvvEEEEvNT_6ParamsE:
[----:B------:R-:W1:Y:S01]  /*0000*/  LDC R1, c[0x0][0x37c] ;  /* 0x0000df00ff017b82 */ /* 0x000e620000000800 */
[----:B------:R-:W2:Y:S01]  /*0010*/  S2R R167, SR_TID.X ;  /* 0x0000000000a77919 */ /* 0x000ea20000002100 */
[----:B------:R-:W3:Y:S01]  /*0020*/  LDCU.64 UR4, c[0x0][0x890] ;  /* 0x00011200ff0477ac */ /* 0x000ee20008000a00 */
[----:B------:R-:W-:Y:S02]  /*0030*/  PRMT R151, RZ, 0x7610, R151 ;  /* 0x00007610ff977816 */ /* 0x000fe40000000097 */
[----:B------:R-:W-:Y:S01]  /*0040*/  ELECT P5, URZ, PT ;  /* 0x0000000000ff782f */ /* 0x000fe200038a0000 */
[----:B------:R-:W4:Y:S01]  /*0050*/  LDCU.64 UR46, c[0x0][0x358] ;  /* 0x00006b00ff2e77ac */ /* 0x000f220008000a00 */
[----:B---3--:R-:W-:-:S04]  /*0060*/  UISETP.NE.U32.AND UP0, UPT, UR4, URZ, UPT ;  /* 0x000000ff0400728c */ /* 0x008fc8000bf05070 */
[----:B------:R-:W-:Y:S01]  /*0070*/  UISETP.NE.AND.EX UP0, UPT, UR5, URZ, UPT, UP0 ;  /* 0x000000ff0500728c */ /* 0x000fe2000bf05300 */
[----:B--2---:R-:W-:-:S05]  /*0080*/  SHF.R.U32.HI R154, RZ, 0x5, R167 ;  /* 0x00000005ff9a7819 */ /* 0x004fca00000116a7 */
[----:B------:R-:W2:Y:S02]  /*0090*/  SHFL.IDX PT, R0, R154, RZ, 0x1f ;  /* 0x00001fff9a007589 */ /* 0x000ea400000e0000 */
[----:B--2---:R-:W-:Y:S01]  /*00a0*/  R2UR UR8, R0 ;  /* 0x00000000000872ca */ /* 0x004fe200000e0000 */
[----:B-1--4-:R-:W-:-:S14]  /*00b0*/  BRA.U UP0, `(.L_x_0) ;  /* 0x00000001002c7547 */ /* 0x012fdc000b800000 */
[----:B------:R-:W1:Y:S02]  /*00c0*/  LDCU.64 UR6, c[0x0][0x888] ;  /* 0x00011100ff0677ac */ /* 0x000e640008000a00 */
[----:B-1----:R-:W-:-:S04]  /*00d0*/  UISETP.NE.U32.AND UP0, UPT, UR6, URZ, UPT ;  /* 0x000000ff0600728c */ /* 0x002fc8000bf05070 */
[----:B------:R-:W-:-:S09]  /*00e0*/  UISETP.NE.AND.EX UP0, UPT, UR7, URZ, UPT, UP0 ;  /* 0x000000ff0700728c */ /* 0x000fd2000bf05300 */
[----:B------:R-:W-:Y:S05]  /*00f0*/  BRA.U !UP0, `(.L_x_1) ;  /* 0x0000000108107547 */ /* 0x000fea000b800000 */
[----:B------:R-:W1:Y:S02]  /*0100*/  LDC.64 R82, c[0x0][0x888] ;  /* 0x00022200ff527b82 */ /* 0x000e640000000a00 */
[----:B-1----:R1:W5:Y:S01]  /*0110*/  LDG.E R82, desc[UR46][R82.64] ;  /* 0x0000002e52527981 */ /* 0x002362000c1e1900 */
[----:B------:R-:W-:Y:S01]  /*0120*/  HFMA2 R151, -RZ, RZ, 0, 5.9604644775390625e-08 ;  /* 0x00000001ff977431 */ /* 0x000fe200000001ff */
[----:B------:R-:W-:Y:S05]  /*0130*/  BRA `(.L_x_0) ;  /* 0x00000000000c7947 */ /* 0x000fea0003800000 */
.L_x_1:
[----:B------:R-:W1:Y:S01]  /*0140*/  LDCU UR6, c[0x0][0x880] ;  /* 0x00011000ff0677ac */ /* 0x000e620008000800 */
[----:B------:R-:W-:Y:S01]  /*0150*/  HFMA2 R151, -RZ, RZ, 0, 5.9604644775390625e-08 ;  /* 0x00000001ff977431 */ /* 0x000fe200000001ff */
[----:B-1----:R-:W-:-:S07]  /*0160*/  MOV R82, UR6 ;  /* 0x0000000600527c02 */ /* 0x002fce0008000f00 */
.L_x_0:
[----:B------:R-:W2:Y:S02]  /*0170*/  LDCU.64 UR6, c[0x0][0x8b0] ;  /* 0x00011600ff0677ac */ /* 0x000ea40008000a00 */
[----:B--2---:R-:W-:-:S04]  /*0180*/  UISETP.NE.U32.AND UP0, UPT, UR6, URZ, UPT ;  /* 0x000000ff0600728c */ /* 0x004fc8000bf05070 */
[----:B------:R-:W-:-:S09]  /*0190*/  UISETP.NE.AND.EX UP0, UPT, UR7, URZ, UPT, UP0 ;  /* 0x000000ff0700728c */ /* 0x000fd2000bf05300 */
[----:B------:R-:W-:Y:S05]  /*01a0*/  BRA.U UP0, `(.L_x_2) ;  /* 0x0000000100247547 */ /* 0x000fea000b800000 */
[----:B------:R-:W2:Y:S02]  /*01b0*/  LDCU.64 UR6, c[0x0][0x8a8] ;  /* 0x00011500ff0677ac */ /* 0x000ea40008000a00 */
[----:B--2---:R-:W-:-:S04]  /*01c0*/  UISETP.NE.U32.AND UP0, UPT, UR6, URZ, UPT ;  /* 0x000000ff0600728c */ /* 0x004fc8000bf05070 */
[----:B------:R-:W-:-:S09]  /*01d0*/  UISETP.NE.AND.EX UP0, UPT, UR7, URZ, UPT, UP0 ;  /* 0x000000ff0700728c */ /* 0x000fd2000bf05300 */
[----:B------:R-:W-:Y:S05]  /*01e0*/  BRA.U !UP0, `(.L_x_3) ;  /* 0x00000001080c7547 */ /* 0x000fea000b800000 */
[----:B------:R-:W2:Y:S02]  /*01f0*/  LDC.64 R78, c[0x0][0x8a8] ;  /* 0x00022a00ff4e7b82 */ /* 0x000ea40000000a00 */
[----:B--2---:R2:W5:Y:S01]  /*0200*/  LDG.E R78, desc[UR46][R78.64] ;  /* 0x0000002e4e4e7981 */ /* 0x004562000c1e1900 */
[----:B------:R-:W-:Y:S05]  /*0210*/  BRA `(.L_x_2) ;  /* 0x0000000000087947 */ /* 0x000fea0003800000 */
.L_x_3:
[----:B------:R-:W2:Y:S02]  /*0220*/  LDCU UR6, c[0x0][0x8a0] ;  /* 0x00011400ff0677ac */ /* 0x000ea40008000800 */
[----:B--2---:R-:W-:Y:S02]  /*0230*/  MOV R78, UR6 ;  /* 0x00000006004e7c02 */ /* 0x004fe40008000f00 */
.L_x_2:
[----:B------:R-:W-:Y:S01]  /*0240*/  IMAD.U32 R0, RZ, RZ, UR8 ;  /* 0x00000008ff007e24 */ /* 0x000fe2000f8e00ff */
[----:B------:R-:W-:Y:S04]  /*0250*/  BSSY.RECONVERGENT B0, `(.L_x_4) ;  /* 0x000000c000007945 */ /* 0x000fe80003800200 */
[C---:B------:R-:W-:Y:S02]  /*0260*/  ISETP.NE.OR P1, PT, R0.reuse, 0x1, !P5 ;  /* 0x000000010000780c */ /* 0x040fe40006f25670 */
[----:B------:R-:W-:-:S11]  /*0270*/  ISETP.NE.OR P0, PT, R0, 0x3, !P5 ;  /* 0x000000030000780c */ /* 0x000fd60006f05670 */
[----:B------:R-:W-:Y:S05]  /*0280*/  @P1 BRA `(.L_x_5) ;  /* 0x0000000000201947 */ /* 0x000fea0003800000 */
[----:B------:R-:W3:Y:S02]  /*0290*/  LDCU.64 UR6, c[0x0][0x348] ;  /* 0x00006900ff0677ac */ /* 0x000ee40008000a00 */
[----:B---3--:R-:W-:Y:S02]  /*02a0*/  UIADD3 UR10, UP1, UPT, UR6, 0x80, URZ ;  /* 0x00000080060a7890 */ /* 0x008fe4000ff3e0ff */
[----:B------:R-:W-:Y:S02]  /*02b0*/  UIADD3 UR6, UP0, UPT, UR6, 0x180, URZ ;  /* 0x0000018006067890 */ /* 0x000fe4000ff1e0ff */
[----:B------:R-:W-:Y:S02]  /*02c0*/  UIADD3.X UR11, UPT, UPT, URZ, UR7, URZ, UP1, !UPT ;  /* 0x00000007ff0b7290 */ /* 0x000fe40008ffe4ff */
[----:B------:R-:W-:-:S07]  /*02d0*/  UIADD3.X UR7, UPT, UPT, URZ, UR7, URZ, UP0, !UPT ;  /* 0x00000007ff077290 */ /* 0x000fce00087fe4ff */
[----:B------:R3:W-:Y:S02]  /*02e0*/  UTMACCTL.PF [UR10] ;  /* 0x000000000a0079b9 */ /* 0x0007e40008040000 */
[----:B------:R3:W-:Y:S02]  /*02f0*/  UTMACCTL.PF [UR6] ;  /* 0x00000000060079b9 */ /* 0x0007e40008040000 */
[----:B---3--:R-:W-:Y:S01]  /*0300*/  NOP ;  /* 0x0000000000007918 */ /* 0x008fe20000000000 */
.L_x_5:
[----:B------:R-:W-:Y:S05]  /*0310*/  BSYNC.RECONVERGENT B0 ;  /* 0x0000000000007941 */ /* 0x000fea0003800200 */
.L_x_4:
[----:B------:R-:W-:Y:S04]  /*0320*/  BSSY.RECONVERGENT B0, `(.L_x_6) ;  /* 0x000000a000007945 */ /* 0x000fe80003800200 */
        /* <DEDUP_REMOVED lines=9> */
.L_x_7:
[----:B------:R-:W-:Y:S05]  /*03c0*/  BSYNC.RECONVERGENT B0 ;  /* 0x0000000000007941 */ /* 0x000fea0003800200 */
.L_x_6:
[----:B------:R-:W3:Y:S01]  /*03d0*/  LDCU.64 UR6, c[0x0][0x888] ;  /* 0x00011100ff0677ac */ /* 0x000ee20008000a00 */
[----:B------:R-:W-:Y:S02]  /*03e0*/  UISETP.EQ.U32.AND UP1, UPT, UR4, URZ, UPT ;  /* 0x000000ff0400728c */ /* 0x000fe4000bf22070 */
[----:B------:R-:W-:Y:S02]  /*03f0*/  UPLOP3.LUT UP2, UPT, UPT, UPT, UPT, 0x80, 0x8 ;  /* 0x000000000008789c */ /* 0x000fe40003f4f070 */
[----:B---3--:R-:W-:-:S04]  /*0400*/  UISETP.NE.U32.AND UP0, UPT, UR6, URZ, UPT ;  /* 0x000000ff0600728c */ /* 0x008fc8000bf05070 */
[----:B------:R-:W-:-:S04]  /*0410*/  UISETP.NE.AND.EX UP0, UPT, UR7, URZ, UPT, UP0 ;  /* 0x000000ff0700728c */ /* 0x000fc8000bf05300 */
[----:B------:R-:W-:-:S04]  /*0420*/  UISETP.EQ.OR.EX UP3, UPT, UR5, URZ, !UP0, UP1 ;  /* 0x000000ff0500728c */ /* 0x000fc8000c762710 */
[----:B------:R-:W-:-:S05]  /*0430*/  UP2UR UR50, UPR, URZ, 0x8 ;  /* 0x00000008ff327883 */ /* 0x000fca0008000000 */
[----:B------:R-:W-:Y:S07]  /*0440*/  BRA.U !UP3, `(.L_x_8) ;  /* 0x000000010b207547 */ /* 0x000fee000b800000 */
[----:B-----5:R-:W-:Y:S01]  /*0450*/  R2UR UR6, R82 ;  /* 0x00000000520672ca */ /* 0x020fe200000e0000 */
[----:B------:R-:W-:Y:S02]  /*0460*/  UISETP.NE.U32.AND UP2, UPT, UR4, URZ, UPT ;  /* 0x000000ff0400728c */ /* 0x000fe4000bf45070 */
[----:B------:R-:W-:Y:S02]  /*0470*/  USEL UR4, URZ, 0xffffffff, UP0 ;  /* 0xffffffffff047887 */ /* 0x000fe40008000000 */
[----:B------:R-:W-:-:S08]  /*0480*/  UISETP.NE.AND.EX UP2, UPT, UR5, URZ, UPT, UP2 ;  /* 0x000000ff0500728c */ /* 0x000fd0000bf45320 */
[----:B------:R-:W-:-:S04]  /*0490*/  UISETP.NE.AND UP1, UPT, UR6, URZ, UPT ;  /* 0x000000ff0600728c */ /* 0x000fc8000bf25270 */
[----:B------:R-:W-:-:S04]  /*04a0*/  @!UP2 USEL UR4, URZ, 0xffffffff, UP1 ;  /* 0xffffffffff04a887 */ /* 0x000fc80008800000 */
[----:B------:R-:W-:-:S04]  /*04b0*/  ULOP3.LUT UR4, UR4, 0x1, URZ, 0xc0, !UPT ;  /* 0x0000000104047892 */ /* 0x000fc8000f8ec0ff */
[----:B------:R-:W-:-:S11]  /*04c0*/  UISETP.NE.U32.AND UP2, UPT, UR4, 0x1, UPT ;  /* 0x000000010400788c */ /* 0x000fd6000bf45070 */
.L_x_8:
[----:B------:R-:W3:Y:S01]  /*04d0*/  SHFL.IDX PT, R2, R154, RZ, 0x1f ;  /* 0x00001fff9a027589 */ /* 0x000ee200000e0000 */
[----:B------:R-:W-:-:S04]  /*04e0*/  UISETP.NE.AND UP1, UPT, UR8, 0x2, UPT ;  /* 0x000000020800788c */ /* 0x000fc8000bf25270 */
[----:B------:R-:W-:Y:S01]  /*04f0*/  USEL UR6, URZ, 0x1, UP1 ;  /* 0x00000001ff067887 */ /* 0x000fe20008800000 */
[----:B---3--:R-:W-:-:S13]  /*0500*/  ISETP.NE.AND P0, PT, R2, RZ, PT ;  /* 0x000000ff0200720c */ /* 0x008fda0003f05270 */
[----:B------:R-:W-:Y:S05]  /*0510*/  @P0 BRA `(.L_x_9) ;  /* 0x0000000000480947 */ /* 0x000fea0003800000 */
[----:B------:R-:W3:Y:S01]  /*0520*/  S2UR UR5, SR_CgaCtaId ;  /* 0x00000000000579c3 */ /* 0x000ee20000008800 */
[----:B------:R-:W-:Y:S01]  /*0530*/  UMOV UR7, 0x400 ;  /* 0x0000040000077882 */ /* 0x000fe20000000000 */
[----:B------:R-:W-:Y:S01]  /*0540*/  UMOV UR4, 0x1 ;  /* 0x0000000100047882 */ /* 0x000fe20000000000 */
[----:B------:R-:W-:Y:S01]  /*0550*/  ELECT P0, URZ, PT ;  /* 0x0000000000ff782f */ /* 0x000fe20003800000 */
[----:B------:R-:W-:-:S04]  /*0560*/  UIADD3 UR10, UPT, UPT, -UR4, 0x100000, URZ ;  /* 0x00100000040a7890 */ /* 0x000fc8000fffe1ff */
[----:B------:R-:W-:Y:S02]  /*0570*/  USHF.L.U32 UR11, UR10, 0xb, URZ ;  /* 0x0000000b0a0b7899 */ /* 0x000fe400080006ff */
[----:B------:R-:W-:Y:S02]  /*0580*/  USHF.L.U32 UR10, UR10, 0x1, URZ ;  /* 0x000000010a0a7899 */ /* 0x000fe400080006ff */
[----:B---3--:R-:W-:Y:S01]  /*0590*/  ULEA UR5, UR5, UR7, 0x18 ;  /* 0x0000000705057291 */ /* 0x008fe2000f8ec0ff */
[----:B------:R-:W3:Y:S11]  /*05a0*/  FENCE.VIEW.ASYNC.S ;  /* 0x00000000000073c6 */ /* 0x000ef60000000000 */
[----:B---3--:R3:W4:Y:S01]  /*05b0*/  SYNCS.EXCH.64 URZ, [UR5], UR10 ;  /* 0x0000000a05ff75b2 */ /* 0x0087220008000100 */
[----:B------:R3:W1:Y:S01]  /*05c0*/  SYNCS.EXCH.64 URZ, [UR5+0x20], UR10 ;  /* 0x0000200a05ff75b2 */ /* 0x0006620008000100 */
[----:B------:R3:W1:Y:S01]  /*05d0*/  SYNCS.EXCH.64 URZ, [UR5+0x8], UR10 ;  /* 0x0000080a05ff75b2 */ /* 0x0006620008000100 */
[----:B------:R3:W1:Y:S01]  /*05e0*/  SYNCS.EXCH.64 URZ, [UR5+0x28], UR10 ;  /* 0x0000280a05ff75b2 */ /* 0x0006620008000100 */
[----:B------:R3:W1:Y:S01]  /*05f0*/  SYNCS.EXCH.64 URZ, [UR5+0x10], UR10 ;  /* 0x0000100a05ff75b2 */ /* 0x0006620008000100 */
[----:B------:R3:W1:Y:S01]  /*0600*/  SYNCS.EXCH.64 URZ, [UR5+0x30], UR10 ;  /* 0x0000300a05ff75b2 */ /* 0x0006620008000100 */
[----:B------:R3:W1:Y:S01]  /*0610*/  SYNCS.EXCH.64 URZ, [UR5+0x18], UR10 ;  /* 0x0000180a05ff75b2 */ /* 0x0006620008000100 */
[----:B------:R3:W1:Y:S01]  /*0620*/  SYNCS.EXCH.64 URZ, [UR5+0x38], UR10 ;  /* 0x0000380a05ff75b2 */ /* 0x0006620008000100 */
[----:B------:R-:W-:Y:S01]  /*0630*/  NOP ;  /* 0x0000000000007918 */ /* 0x000fe20000000000 */
.L_x_9:
[----:B------:R-:W2:Y:S01]  /*0640*/  SHFL.IDX PT, R2, R154, RZ, 0x1f ;  /* 0x00001fff9a027589 */ /* 0x000ea200000e0000 */
[----:B------:R-:W-:Y:S01]  /*0650*/  NOP ;  /* 0x0000000000007918 */ /* 0x000fe20000000000 */
[----:B--2---:R-:W-:-:S13]  /*0660*/  ISETP.NE.AND P0, PT, R2, 0x1, PT ;  /* 0x000000010200780c */ /* 0x004fda0003f05270 */
[----:B------:R-:W-:Y:S05]  /*0670*/  @P0 BRA `(.L_x_10) ;  /* 0x0000000000480947 */ /* 0x000fea0003800000 */
[----:B------:R-:W2:Y:S01]  /*0680*/  S2UR UR7, SR_CgaCtaId ;  /* 0x00000000000779c3 */ /* 0x000ea20000008800 */
[----:B------:R-:W-:Y:S01]  /*0690*/  UMOV UR9, 0x400 ;  /* 0x0000040000097882 */ /* 0x000fe20000000000 */
[----:B---3--:R-:W-:Y:S01]  /*06a0*/  UMOV UR5, 0x20 ;  /* 0x0000002000057882 */ /* 0x008fe20000000000 */
[----:B------:R-:W-:Y:S01]  /*06b0*/  UMOV UR4, 0x80 ;  /* 0x0000008000047882 */ /* 0x000fe20000000000 */
[----:B------:R-:W-:-:S04]  /*06c0*/  UIADD3 UR10, UPT, UPT, -UR5, 0x100000, URZ ;  /* 0x00100000050a7890 */ /* 0x000fc8000fffe1ff */
[----:B------:R-:W-:Y:S02]  /*06d0*/  USHF.L.U32 UR11, UR10, 0xb, URZ ;  /* 0x0000000b0a0b7899 */ /* 0x000fe400080006ff */
[----:B------:R-:W-:Y:S02]  /*06e0*/  USHF.L.U32 UR10, UR10, 0x1, URZ ;  /* 0x000000010a0a7899 */ /* 0x000fe400080006ff */
[----:B------:R-:W-:-:S04]  /*06f0*/  UIADD3 UR4, UPT, UPT, -UR4, 0x100000, URZ ;  /* 0x0010000004047890 */ /* 0x000fc8000fffe1ff */
[----:B------:R-:W-:Y:S02]  /*0700*/  USHF.L.U32 UR5, UR4, 0xb, URZ ;  /* 0x0000000b04057899 */ /* 0x000fe400080006ff */
[----:B------:R-:W-:Y:S01]  /*0710*/  USHF.L.U32 UR4, UR4, 0x1, URZ ;  /* 0x0000000104047899 */ /* 0x000fe200080006ff */
[----:B------:R-:W-:Y:S01]  /*0720*/  ELECT P0, URZ, PT ;  /* 0x0000000000ff782f */ /* 0x000fe20003800000 */
[----:B--2---:R-:W-:Y:S01]  /*0730*/  ULEA UR7, UR7, UR9, 0x18 ;  /* 0x0000000907077291 */ /* 0x004fe2000f8ec0ff */
[----:B------:R-:W2:Y:S11]  /*0740*/  FENCE.VIEW.ASYNC.S ;  /* 0x00000000000073c6 */ /* 0x000eb60000000000 */
[----:B--2---:R2:W3:Y:S01]  /*0750*/  SYNCS.EXCH.64 URZ, [UR7+0x40], UR10 ;  /* 0x0000400a07ff75b2 */ /* 0x0044e20008000100 */
[----:B------:R2:W1:Y:S01]  /*0760*/  SYNCS.EXCH.64 URZ, [UR7+0x50], UR4 ;  /* 0x0000500407ff75b2 */ /* 0x0004620008000100 */
[----:B------:R2:W1:Y:S01]  /*0770*/  SYNCS.EXCH.64 URZ, [UR7+0x48], UR10 ;  /* 0x0000480a07ff75b2 */ /* 0x0004620008000100 */
[----:B------:R2:W1:Y:S01]  /*0780*/  SYNCS.EXCH.64 URZ, [UR7+0x58], UR4 ;  /* 0x0000580407ff75b2 */ /* 0x0004620008000100 */
[----:B------:R-:W-:Y:S01]  /*0790*/  NOP ;  /* 0x0000000000007918 */ /* 0x000fe20000000000 */
.L_x_10:
[----:B------:R-:W4:Y:S01]  /*07a0*/  SHFL.IDX PT, R2, R154, RZ, 0x1f ;  /* 0x00001fff9a027589 */ /* 0x000f2200000e0000 */
[----:B------:R-:W-:Y:S01]  /*07b0*/  NOP ;  /* 0x0000000000007918 */ /* 0x000fe20000000000 */
[----:B----4-:R-:W-:-:S13]  /*07c0*/  ISETP.NE.AND P0, PT, R2, 0x3, PT ;  /* 0x000000030200780c */ /* 0x010fda0003f05270 */
[----:B------:R-:W-:Y:S05]  /*07d0*/  @P0 BRA `(.L_x_11) ;  /* 0x0000000000300947 */ /* 0x000fea0003800000 */
[----:B--23--:R-:W2:Y:S01]  /*07e0*/  S2UR UR5, SR_CgaCtaId ;  /* 0x00000000000579c3 */ /* 0x00cea20000008800 */
[----:B------:R-:W-:Y:S01]  /*07f0*/  UMOV UR7, 0x400 ;  /* 0x0000040000077882 */ /* 0x000fe20000000000 */
[----:B------:R-:W-:Y:S01]  /*0800*/  UMOV UR4, 0x20 ;  /* 0x0000002000047882 */ /* 0x000fe20000000000 */
[----:B------:R-:W-:Y:S01]  /*0810*/  ELECT P0, URZ, PT ;  /* 0x0000000000ff782f */ /* 0x000fe20003800000 */
[----:B------:R-:W-:-:S04]  /*0820*/  UIADD3 UR10, UPT, UPT, -UR4, 0x100000, URZ ;  /* 0x00100000040a7890 */ /* 0x000fc8000fffe1ff */
[----:B------:R-:W-:Y:S02]  /*0830*/  USHF.L.U32 UR11, UR10, 0xb, URZ ;  /* 0x0000000b0a0b7899 */ /* 0x000fe400080006ff */
[----:B------:R-:W-:Y:S02]  /*0840*/  USHF.L.U32 UR10, UR10, 0x1, URZ ;  /* 0x000000010a0a7899 */ /* 0x000fe400080006ff */
[----:B--2---:R-:W-:Y:S01]  /*0850*/  ULEA UR5, UR5, UR7, 0x18 ;  /* 0x0000000705057291 */ /* 0x004fe2000f8ec0ff */
[----:B------:R-:W2:Y:S11]  /*0860*/  FENCE.VIEW.ASYNC.S ;  /* 0x00000000000073c6 */ /* 0x000eb60000000000 */
[----:B--2---:R4:W2:Y:S01]  /*0870*/  SYNCS.EXCH.64 URZ, [UR5+0x60], UR10 ;  /* 0x0000600a05ff75b2 */ /* 0x0048a20008000100 */
[----:B------:R4:W3:Y:S02]  /*0880*/  SYNCS.EXCH.64 URZ, [UR5+0x68], UR10 ;  /* 0x0000680a05ff75b2 */ /* 0x0008e40008000100 */
[----:B----4-:R-:W-:Y:S01]  /*0890*/  NOP ;  /* 0x0000000000007918 */ /* 0x010fe20000000000 */
.L_x_11:
[----:B------:R-:W4:Y:S01]  /*08a0*/  SHFL.IDX PT, R2, R154, RZ, 0x1f ;  /* 0x00001fff9a027589 */ /* 0x000f2200000e0000 */
[----:B------:R-:W-:Y:S01]  /*08b0*/  NOP ;  /* 0x0000000000007918 */ /* 0x000fe20000000000 */
[----:B----4-:R-:W-:-:S13]  /*08c0*/  ISETP.NE.AND P0, PT, R2, 0x4, PT ;  /* 0x000000040200780c */ /* 0x010fda0003f05270 */
[----:B------:R-:W-:Y:S05]  /*08d0*/  @P0 BRA `(.L_x_12) ;  /* 0x00000000004c0947 */ /* 0x000fea0003800000 */
[----:B--23--:R-:W2:Y:S01]  /*08e0*/  S2UR UR5, SR_CgaCtaId ;  /* 0x00000000000579c3 */ /* 0x00cea20000008800 */
[----:B------:R-:W-:Y:S01]  /*08f0*/  UMOV UR9, 0x100 ;  /* 0x0000010000097882 */ /* 0x000fe20000000000 */
[----:B------:R-:W-:Y:S01]  /*0900*/  UMOV UR7, 0x400 ;  /* 0x0000040000077882 */ /* 0x000fe20000000000 */
[----:B------:R-:W-:Y:S01]  /*0910*/  USEL UR9, UR9, 0xe0, UP2 ;  /* 0x000000e009097887 */ /* 0x000fe20009000000 */
[----:B------:R-:W-:Y:S01]  /*0920*/  UMOV UR4, 0x1 ;  /* 0x0000000100047882 */ /* 0x000fe20000000000 */
[----:B------:R-:W-:Y:S01]  /*0930*/  ELECT P0, URZ, PT ;  /* 0x0000000000ff782f */ /* 0x000fe20003800000 */
[----:B------:R-:W-:-:S04]  /*0940*/  UIADD3 UR10, UPT, UPT, -UR4, 0x100000, URZ ;  /* 0x00100000040a7890 */ /* 0x000fc8000fffe1ff */
[----:B------:R-:W-:Y:S02]  /*0950*/  USHF.L.U32 UR11, UR10, 0xb, URZ ;  /* 0x0000000b0a0b7899 */ /* 0x000fe400080006ff */
[----:B------:R-:W-:Y:S02]  /*0960*/  USHF.L.U32 UR10, UR10, 0x1, URZ ;  /* 0x000000010a0a7899 */ /* 0x000fe400080006ff */
[----:B------:R-:W-:-:S04]  /*0970*/  UIADD3 UR12, UPT, UPT, -UR9, 0x100000, URZ ;  /* 0x00100000090c7890 */ /* 0x000fc8000fffe1ff */
[----:B------:R-:W-:Y:S02]  /*0980*/  USHF.L.U32 UR13, UR12, 0xb, URZ ;  /* 0x0000000b0c0d7899 */ /* 0x000fe400080006ff */
[----:B------:R-:W-:Y:S02]  /*0990*/  USHF.L.U32 UR12, UR12, 0x1, URZ ;  /* 0x000000010c0c7899 */ /* 0x000fe400080006ff */
[----:B--2---:R-:W-:Y:S01]  /*09a0*/  ULEA UR5, UR5, UR7, 0x18 ;  /* 0x0000000705057291 */ /* 0x004fe2000f8ec0ff */
[----:B------:R-:W2:Y:S11]  /*09b0*/  FENCE.VIEW.ASYNC.S ;  /* 0x00000000000073c6 */ /* 0x000eb60000000000 */
[----:B--2---:R4:W2:Y:S01]  /*09c0*/  SYNCS.EXCH.64 URZ, [UR5+0x70], UR10 ;  /* 0x0000700a05ff75b2 */ /* 0x0048a20008000100 */
[----:B------:R4:W3:Y:S01]  /*09d0*/  SYNCS.EXCH.64 URZ, [UR5+0x80], UR12 ;  /* 0x0000800c05ff75b2 */ /* 0x0008e20008000100 */
[----:B------:R4:W1:Y:S01]  /*09e0*/  SYNCS.EXCH.64 URZ, [UR5+0x78], UR10 ;  /* 0x0000780a05ff75b2 */ /* 0x0008620008000100 */
[----:B------:R4:W1:Y:S02]  /*09f0*/  SYNCS.EXCH.64 URZ, [UR5+0x88], UR12 ;  /* 0x0000880c05ff75b2 */ /* 0x0008640008000100 */
[----:B----4-:R-:W-:Y:S01]  /*0a00*/  NOP ;  /* 0x0000000000007918 */ /* 0x010fe20000000000 */
.L_x_12:
[----:B------:R-:W4:Y:S01]  /*0a10*/  SHFL.IDX PT, R2, R154, RZ, 0x1f ;  /* 0x00001fff9a027589 */ /* 0x000f2200000e0000 */
[----:B------:R-:W-:Y:S01]  /*0a20*/  NOP ;  /* 0x0000000000007918 */ /* 0x000fe20000000000 */
[----:B----4-:R-:W-:-:S13]  /*0a30*/  ISETP.NE.AND P0, PT, R2, 0x5, PT ;  /* 0x000000050200780c */ /* 0x010fda0003f05270 */
[----:B------:R-:W-:Y:S05]  /*0a40*/  @P0 BRA `(.L_x_13) ;  /* 0x0000000000580947 */ /* 0x000fea0003800000 */
[----:B--2---:R-:W2:Y:S01]  /*0a50*/  S2UR UR7, SR_CgaCtaId ;  /* 0x00000000000779c3 */ /* 0x004ea20000008800 */
        /* <DEDUP_REMOVED lines=12> */
[----:B--2---:R4:W2:Y:S01]  /*0b20*/  SYNCS.EXCH.64 URZ, [UR7+0x90], UR10 ;  /* 0x0000900a07ff75b2 */ /* 0x0048a20008000100 */
[----:B------:R4:W3:Y:S01]  /*0b30*/  SYNCS.EXCH.64 URZ, [UR7+0xb0], UR4 ;  /* 0x0000b00407ff75b2 */ /* 0x0008e20008000100 */
[----:B------:R4:W1:Y:S01]  /*0b40*/  SYNCS.EXCH.64 URZ, [UR7+0x98], UR10 ;  /* 0x0000980a07ff75b2 */ /* 0x0008620008000100 */
[----:B------:R4:W1:Y:S01]  /*0b50*/  SYNCS.EXCH.64 URZ, [UR7+0xb8], UR4 ;  /* 0x0000b80407ff75b2 */ /* 0x0008620008000100 */
[----:B------:R4:W1:Y:S01]  /*0b60*/  SYNCS.EXCH.64 URZ, [UR7+0xa0], UR10 ;  /* 0x0000a00a07ff75b2 */ /* 0x0008620008000100 */
[----:B------:R4:W1:Y:S01]  /*0b70*/  SYNCS.EXCH.64 URZ, [UR7+0xc0], UR4 ;  /* 0x0000c00407ff75b2 */ /* 0x0008620008000100 */
[----:B------:R4:W1:Y:S01]  /*0b80*/  SYNCS.EXCH.64 URZ, [UR7+0xa8], UR10 ;  /* 0x0000a80a07ff75b2 */ /* 0x0008620008000100 */
[----:B------:R4:W1:Y:S02]  /*0b90*/  SYNCS.EXCH.64 URZ, [UR7+0xc8], UR4 ;  /* 0x0000c80407ff75b2 */ /* 0x0008640008000100 */
[----:B----4-:R-:W-:Y:S01]  /*0ba0*/  NOP ;  /* 0x0000000000007918 */ /* 0x010fe20000000000 */
.L_x_13:
        /* <DEDUP_REMOVED lines=18> */
.L_x_14:
[----:B--23--:R-:W2:Y:S01]  /*0cd0*/  S2UR UR5, SR_CTAID.X ;  /* 0x00000000000579c3 */ /* 0x00cea20000002500 */
[----:B------:R-:W-:-:S05]  /*0ce0*/  CS2R.32 R152, SR_CgaSize ;  /* 0x0000000000987805 */ /* 0x000fca0000008a00 */
[----:B------:R-:W-:-:S05]  /*0cf0*/  IMAD R152, R152, -0xa0, RZ ;  /* 0xffffff6098987824 */ /* 0x000fca00078e02ff */
[----:B------:R-:W-:-:S14]  /*0d00*/  R2UR UR9, R152 ;  /* 0x00000000980972ca */ /* 0x000fdc00000e0000 */
[----:B------:R-:W3:Y:S01]  /*0d10*/  LDCU UR9, c[0x0][UR9+0x2b0] ;  /* 0x00005600090977ac */ /* 0x000ee20008000800 */
[----:B------:R-:W-:Y:S01]  /*0d20*/  NOP ;  /* 0x0000000000007918 */ /* 0x000fe20000000000 */
[----:B------:R-:W-:-:S05]  /*0d30*/  CS2R.32 R152, SR_CgaSize ;  /* 0x0000000000987805 */ /* 0x000fca0000008a00 */
[----:B------:R-:W-:-:S05]  /*0d40*/  IMAD R152, R152, -0xa0, RZ ;  /* 0xffffff6098987824 */ /* 0x000fca00078e02ff */
[----:B------:R-:W-:-:S14]  /*0d50*/  R2UR UR7, R152 ;  /* 0x00000000980772ca */ /* 0x000fdc00000e0000 */
[----:B------:R-:W4:Y:S01]  /*0d60*/  LDCU UR7, c[0x0][UR7+0x2b4] ;  /* 0x00005680070777ac */ /* 0x000f220008000800 */
[----:B------:R-:W1:Y:S08]  /*0d70*/  S2UR UR4, SR_CTAID.Y ;  /* 0x00000000000479c3 */ /* 0x000e700000002600 */
[----:B------:R-:W4:Y:S01]  /*0d80*/  LDC R9, c[0x0][0xb24] ;  /* 0x0002c900ff097b82 */ /* 0x000f220000000800 */
[----:B--2---:R-:W-:-:S02]  /*0d90*/  I2FP.F32.U32 R4, UR5 ;  /* 0x0000000500047c45 */ /* 0x004fc40008201000 */
[----:B------:R-:W-:-:S05]  /*0da0*/  CS2R.32 R5, SR_CgaSize ;  /* 0x0000000000057805 */ /* 0x000fca0000008a00 */
[----:B------:R-:W-:-:S06]  /*0db0*/  IMAD R5, R5, -0xa0, RZ ;  /* 0xffffff6005057824 */ /* 0x000fcc00078e02ff */
[----:B------:R-:W2:Y:S01]  /*0dc0*/  LDC R5, c[0x0][R5+0x2a0] ;  /* 0x0000a80005057b82 */ /* 0x000ea20000000800 */
[----:B------:R-:W-:Y:S01]  /*0dd0*/  MOV R21, UR5 ;  /* 0x0000000500157c02 */ /* 0x000fe20008000f00 */
[----:B---3--:R-:W-:Y:S01]  /*0de0*/  FMUL R4, R4, UR9 ;  /* 0x0000000904047c20 */ /* 0x008fe20008400000 */
[----:B-1----:R-:W-:Y:S02]  /*0df0*/  I2FP.F32.U32 R2, UR4 ;  /* 0x0000000400027c45 */ /* 0x002fe40008201000 */
[----:B------:R-:W-:-:S05]  /*0e00*/  CS2R.32 R3, SR_CgaSize ;  /* 0x0000000000037805 */ /* 0x000fca0000008a00 */
[----:B------:R-:W-:-:S06]  /*0e10*/  IMAD R3, R3, -0xa0, RZ ;  /* 0xffffff6003037824 */ /* 0x000fcc00078e02ff */
[----:B------:R-:W1:Y:S01]  /*0e20*/  LDC R3, c[0x0][R3+0x2a4] ;  /* 0x0000a90003037b82 */ /* 0x000e620000000800 */
[----:B------:R-:W3:Y:S01]  /*0e30*/  F2I.U32.TRUNC.NTZ R152, R4 ;  /* 0x0000000400987305 */ /* 0x000ee2000020f000 */
[----:B------:R-:W-:Y:S01]  /*0e40*/  MOV R20, UR4 ;  /* 0x0000000400147c02 */ /* 0x000fe20008000f00 */
[----:B----4-:R-:W-:-:S05]  /*0e50*/  FMUL R2, R2, UR7 ;  /* 0x0000000702027c20 */ /* 0x010fca0008400000 */
[----:B------:R-:W-:Y:S01]  /*0e60*/  BAR.SYNC.DEFER_BLOCKING 0x0 ;  /* 0x0000000000007b1d */ /* 0x000fe20000010000 */
[----:B------:R-:W-:-:S05]  /*0e70*/  ISETP.GE.AND P0, PT, R9, 0x1, PT ;  /* 0x000000010900780c */ /* 0x000fca0003f06270 */
[----:B------:R-:W4:Y:S02]  /*0e80*/  F2I.U32.TRUNC.NTZ R150, R2 ;  /* 0x0000000200967305 */ /* 0x000f24000020f000 */
[----:B------:R-:W1:Y:S01]  /*0e90*/  S2UR UR36, SR_CTAID.Z ;  /* 0x00000000002479c3 */ /* 0x000e620000002700 */
[----:B---3--:R-:W-:-:S05]  /*0ea0*/  IADD3 R152, PT, PT, -R152, RZ, RZ ;  /* 0x000000ff98987210 */ /* 0x008fca0007ffe1ff */
[----:B--2---:R-:W-:Y:S01]  /*0eb0*/  IMAD R152, R5, R152, UR5 ;  /* 0x0000000505987e24 */ /* 0x004fe2000f8e0298 */
[----:B----4-:R-:W-:-:S05]  /*0ec0*/  IADD3 R150, PT, PT, -R150, RZ, RZ ;  /* 0x000000ff96967210 */ /* 0x010fca0007ffe1ff */
[----:B-1----:R-:W-:Y:S01]  /*0ed0*/  IMAD R150, R3, R150, UR4 ;  /* 0x0000000403967e24 */ /* 0x002fe2000f8e0296 */
[----:B------:R-:W-:Y:S06]  /*0ee0*/  @!P0 BRA `(.L_x_15) ;  /* 0x0000000000b88947 */ /* 0x000fec0003800000 */
[----:B------:R-:W1:Y:S01]  /*0ef0*/  LDC.64 R4, c[0x0][0xb18] ;  /* 0x0002c600ff047b82 */ /* 0x000e620000000a00 */
[----:B------:R-:W-:-:S07]  /*0f00*/  ISETP.NE.AND P0, PT, R9, 0x1, PT ;  /* 0x000000010900780c */ /* 0x000fce0003f05270 */
[----:B------:R-:W2:Y:S08]  /*0f10*/  LDC R10, c[0x0][0xb0c] ;  /* 0x0002c300ff0a7b82 */ /* 0x000eb00000000800 */
[----:B------:R-:W3:Y:S08]  /*0f20*/  LDC R11, c[0x0][0x370] ;  /* 0x0000dc00ff0b7b82 */ /* 0x000ef00000000800 */
[----:B------:R-:W4:Y:S01]  /*0f30*/  LDC R12, c[0x0][0x374] ;  /* 0x0000dd00ff0c7b82 */ /* 0x000f220000000800 */
[----:B-1----:R-:W-:-:S07]  /*0f40*/  ISETP.NE.AND P1, PT, R4, 0x1, PT ;  /* 0x000000010400780c */ /* 0x002fce0003f25270 */
[----:B------:R-:W3:Y:S01]  /*0f50*/  LDC.64 R6, c[0x0][0xb10] ;  /* 0x0002c400ff067b82 */ /* 0x000ee20000000a00 */
[----:B--2---:R-:W-:-:S07]  /*0f60*/  ISETP.NE.AND P2, PT, R10, 0x1, PT ;  /* 0x000000010a00780c */ /* 0x004fce0003f45270 */
[----:B------:R-:W1:Y:S08]  /*0f70*/  LDC R8, c[0x0][0xb20] ;  /* 0x0002c800ff087b82 */ /* 0x000e700000000800 */
[----:B------:R-:W2:Y:S01]  /*0f80*/  LDC.64 R2, c[0x0][0xb28] ;  /* 0x0002ca00ff027b82 */ /* 0x000ea20000000a00 */
[----:B----4-:R-:W-:-:S04]  /*0f90*/  IMAD.HI.U32 R13, R12, R5, RZ ;  /* 0x000000050c0d7227 */ /* 0x010fc800078e00ff */
[----:B------:R-:W-:-:S04]  /*0fa0*/  IMAD.HI.U32 R5, R20, R5, RZ ;  /* 0x0000000514057227 */ /* 0x000fc800078e00ff */
[----:B---3--:R-:W-:-:S04]  /*0fb0*/  IMAD.HI.U32 R14, R11, R6, RZ ;  /* 0x000000060b0e7227 */ /* 0x008fc800078e00ff */
[C---:B------:R-:W-:Y:S01]  /*0fc0*/  IMAD.HI.U32 R16, R21.reuse, R6, RZ ;  /* 0x0000000615107227 */ /* 0x040fe200078e00ff */
[-C--:B------:R-:W-:Y:S02]  /*0fd0*/  @P2 SHF.R.U32.HI R11, RZ, R7.reuse, R14 ;  /* 0x00000007ff0b2219 */ /* 0x080fe4000001160e */
[-C--:B-1----:R-:W-:Y:S02]  /*0fe0*/  @P1 SHF.R.U32.HI R12, RZ, R8.reuse, R13 ;  /* 0x00000008ff0c1219 */ /* 0x082fe4000001160d */
[----:B------:R-:W-:Y:S02]  /*0ff0*/  SHF.R.U32.HI R5, RZ, R8, R5 ;  /* 0x00000008ff057219 */ /* 0x000fe40000011605 */
[----:B------:R-:W-:Y:S02]  /*1000*/  SHF.R.U32.HI R16, RZ, R7, R16 ;  /* 0x00000007ff107219 */ /* 0x000fe40000011610 */
[----:B------:R-:W-:Y:S01]  /*1010*/  SEL R5, R20, R5, !P1 ;  /* 0x0000000514057207 */ /* 0x000fe20004800000 */
[----:B--2---:R-:W-:Y:S01]  /*1020*/  IMAD.HI.U32 R14, R12, R2, RZ ;  /* 0x000000020c0e7227 */ /* 0x004fe200078e00ff */
[----:B------:R-:W-:-:S02]  /*1030*/  SEL R7, R21, R16, !P2 ;  /* 0x0000001015077207 */ /* 0x000fc40005000000 */
[----:B------:R-:W-:Y:S01]  /*1040*/  IADD3 R13, PT, PT, -R5, RZ, RZ ;  /* 0x000000ff050d7210 */ /* 0x000fe20007ffe1ff */
[----:B------:R-:W-:Y:S01]  /*1050*/  IMAD.HI.U32 R6, R11, R2, RZ ;  /* 0x000000020b067227 */ /* 0x000fe200078e00ff */
[----:B------:R-:W-:-:S03]  /*1060*/  @P0 SHF.R.U32.HI R12, RZ, R3, R14 ;  /* 0x00000003ff0c0219 */ /* 0x000fc6000001160e */
[----:B------:R-:W-:Y:S01]  /*1070*/  IMAD R13, R4, R13, R20 ;  /* 0x0000000d040d7224 */ /* 0x000fe200078e0214 */
[----:B------:R-:W-:Y:S01]  /*1080*/  @P0 SHF.R.U32.HI R11, RZ, R3, R6 ;  /* 0x00000003ff0b0219 */ /* 0x000fe20000011606 */
[----:B------:R-:W-:-:S04]  /*1090*/  IMAD R12, R12, R9, RZ ;  /* 0x000000090c0c7224 */ /* 0x000fc800078e02ff */
[----:B------:R-:W-:Y:S01]  /*10a0*/  IMAD R6, R11, R9, RZ ;  /* 0x000000090b067224 */ /* 0x000fe200078e02ff */
[----:B------:R-:W-:-:S04]  /*10b0*/  ISETP.GE.AND P1, PT, R5, R12, PT ;  /* 0x0000000c0500720c */ /* 0x000fc80003f26270 */
[----:B------:R-:W-:Y:S01]  /*10c0*/  ISETP.GE.OR P1, PT, R7, R6, P1 ;  /* 0x000000060700720c */ /* 0x000fe20000f26670 */
[----:B------:R-:W-:-:S05]  /*10d0*/  IMAD.HI.U32 R6, R5, R2, RZ ;  /* 0x0000000205067227 */ /* 0x000fca00078e00ff */
[----:B------:R-:W-:-:S04]  /*10e0*/  SHF.R.U32.HI R6, RZ, R3, R6 ;  /* 0x00000003ff067219 */ /* 0x000fc80000011606 */
[----:B------:R-:W-:-:S03]  /*10f0*/  SEL R6, R5, R6, !P0 ;  /* 0x0000000605067207 */ /* 0x000fc60004000000 */
[----:B------:R-:W-:Y:S01]  /*1100*/  @!P1 IMAD.HI.U32 R8, R7, R2, RZ ;  /* 0x0000000207089227 */ /* 0x000fe200078e00ff */
[----:B------:R-:W-:-:S04]  /*1110*/  IADD3 R2, PT, PT, -R6, RZ, RZ ;  /* 0x000000ff06027210 */ /* 0x000fc80007ffe1ff */
[----:B------:R-:W-:Y:S01]  /*1120*/  @!P1 SHF.R.U32.HI R8, RZ, R3, R8 ;  /* 0x00000003ff089219 */ /* 0x000fe20000011608 */
[----:B------:R-:W-:-:S03]  /*1130*/  IMAD R2, R9, R2, R5 ;  /* 0x0000000209027224 */ /* 0x000fc600078e0205 */
[----:B------:R-:W-:-:S05]  /*1140*/  @!P1 SEL R3, R7, R8, !P0 ;  /* 0x0000000807039207 */ /* 0x000fca0004000000 */
[--C-:B------:R-:W-:Y:S02]  /*1150*/  @!P1 IMAD.IADD R6, R6, 0x1, -R3.reuse ;  /* 0x0000000106069824 */ /* 0x100fe400078e0a03 */
[----:B------:R-:W-:Y:S01]  /*1160*/  @!P1 IMAD R3, R2, R11, R3 ;  /* 0x0000000b02039224 */ /* 0x000fe200078e0203 */
[----:B------:R-:W-:Y:S01]  /*1170*/  IADD3 R2, PT, PT, -R7, RZ, RZ ;  /* 0x000000ff07027210 */ /* 0x000fe20007ffe1ff */
[----:B------:R-:W-:Y:S02]  /*1180*/  @!P1 IMAD R5, R6, R9, R7 ;  /* 0x0000000906059224 */ /* 0x000fe400078e0207 */
[----:B------:R-:W-:Y:S02]  /*1190*/  @!P1 IMAD.MOV.U32 R7, RZ, RZ, R3 ;  /* 0x000000ffff079224 */ /* 0x000fe400078e0003 */
[----:B------:R-:W-:Y:S02]  /*11a0*/  IMAD R2, R10, R2, R21 ;  /* 0x000000020a027224 */ /* 0x000fe400078e0215 */
[----:B------:R-:W-:-:S02]  /*11b0*/  IMAD R20, R5, R4, R13 ;  /* 0x0000000405147224 */ /* 0x000fc400078e020d */
[----:B------:R-:W-:Y:S02]  /*11c0*/  IMAD R21, R7, R10, R2 ;  /* 0x0000000a07157224 */ /* 0x000fe400078e0202 */
.L_x_15:
[----:B------:R-:W1:Y:S01]  /*11d0*/  LDCU UR4, c[0x0][0xb30] ;  /* 0x00016600ff0477ac */ /* 0x000e620008000800 */
[----:B------:R-:W2:Y:S08]  /*11e0*/  S2UR UR37, SR_CgaCtaId ;  /* 0x00000000002579c3 */ /* 0x000eb00000008800 */
[----:B------:R-:W3:Y:S01]  /*11f0*/  LDC R72, c[0x0][0xb24] ;  /* 0x0002c900ff487b82 */ /* 0x000ee20000000800 */
[----:B-1----:R-:W-:-:S09]  /*1200*/  UISETP.NE.AND UP1, UPT, UR4, 0x1, UPT ;  /* 0x000000010400788c */ /* 0x002fd2000bf25270 */
[----:B--2---:R-:W-:Y:S05]  /*1210*/  BRA.U UP1, `(.L_x_16) ;  /* 0x0000000101407547 */ /* 0x004fea000b800000 */
[----:B------:R-:W1:Y:S08]  /*1220*/  LDC.64 R4, c[0x0][0xb10] ;  /* 0x0002c400ff047b82 */ /* 0x000e700000000a00 */
[----:B------:R-:W2:Y:S08]  /*1230*/  LDC.64 R2, c[0x0][0xb18] ;  /* 0x0002c600ff027b82 */ /* 0x000eb00000000a00 */
[----:B------:R-:W4:Y:S08]  /*1240*/  LDC R6, c[0x0][0xb20] ;  /* 0x0002c800ff067b82 */ /* 0x000f300000000800 */
[----:B------:R-:W3:Y:S01]  /*1250*/  LDC R8, c[0x0][0xb0c] ;  /* 0x0002c300ff087b82 */ /* 0x000ee20000000800 */
[----:B-1----:R-:W-:-:S05]  /*1260*/  IMAD.HI.U32 R4, R21, R4, RZ ;  /* 0x0000000415047227 */ /* 0x002fca00078e00ff */
[----:B------:R-:W-:Y:S01]  /*1270*/  SHF.R.U32.HI R4, RZ, R5, R4 ;  /* 0x00000005ff047219 */ /* 0x000fe20000011604 */
[----:B--2---:R-:W-:Y:S01]  /*1280*/  IMAD.HI.U32 R3, R20, R3, RZ ;  /* 0x0000000314037227 */ /* 0x004fe200078e00ff */
[----:B------:R-:W-:-:S04]  /*1290*/  ISETP.NE.AND P0, PT, R2, 0x1, PT ;  /* 0x000000010200780c */ /* 0x000fc80003f05270 */
[----:B----4-:R-:W-:-:S04]  /*12a0*/  SHF.R.U32.HI R3, RZ, R6, R3 ;  /* 0x00000006ff037219 */ /* 0x010fc80000011603 */
[----:B------:R-:W-:Y:S02]  /*12b0*/  SEL R3, R20, R3, !P0 ;  /* 0x0000000314037207 */ /* 0x000fe40004000000 */
[----:B---3--:R-:W-:-:S04]  /*12c0*/  ISETP.NE.AND P1, PT, R8, 0x1, PT ;  /* 0x000000010800780c */ /* 0x008fc80003f25270 */
[----:B------:R-:W-:-:S05]  /*12d0*/  SEL R4, R21, R4, !P1 ;  /* 0x0000000415047207 */ /* 0x000fca0004800000 */
[----:B------:R-:W-:Y:S02]  /*12e0*/  IMAD.IADD R5, R3, 0x1, -R4 ;  /* 0x0000000103057824 */ /* 0x000fe400078e0a04 */
[----:B------:R-:W-:Y:S02]  /*12f0*/  IMAD.IADD R3, R4, 0x1, -R3 ;  /* 0x0000000104037824 */ /* 0x000fe400078e0a03 */
[----:B------:R-:W-:Y:S02]  /*1300*/  IMAD R21, R5, R8, R21 ;  /* 0x0000000805157224 */ /* 0x000fe400078e0215 */
[----:B------:R-:W-:-:S07]  /*1310*/  IMAD R20, R3, R2, R20 ;  /* 0x0000000203147224 */ /* 0x000fce00078e0214 */
.L_x_16:
[----:B------:R-:W-:Y:S01]  /*1320*/  BAR.SYNC.DEFER_BLOCKING 0x0 ;  /* 0x0000000000007b1d */ /* 0x000fe20000010000 */
[----:B------:R-:W-:Y:S01]  /*1330*/  UISETP.NE.AND UP1, UPT, UR8, 0x2, UPT ;  /* 0x000000020800788c */ /* 0x000fe2000bf25270 */
[----:B------:R-:W-:Y:S02]  /*1340*/  ISETP.NE.OR P5, PT, R0, 0x2, !P5 ;  /* 0x000000020000780c */ /* 0x000fe40006fa5670 */
[----:B------:R-:W-:-:S06]  /*1350*/  LOP3.LUT R2, R167, 0x1f, RZ, 0xc0, !PT ;  /* 0x0000001fa7027812 */ /* 0x000fcc00078ec0ff */
[----:B------:R-:W-:Y:S05]  /*1360*/  BRA.U UP1, `(.L_x_17) ;  /* 0x0000001101587547 */ /* 0x000fea000b800000 */
[----:B------:R-:W1:Y:S01]  /*1370*/  LDCU UR13, c[0x0][0x38c] ;  /* 0x00007180ff0d77ac */ /* 0x000e620008000800 */
[----:B------:R-:W2:Y:S01]  /*1380*/  LDC R9, c[0x0][0x370] ;  /* 0x0000dc00ff097b82 */ /* 0x000ea20000000800 */
[----:B------:R-:W-:Y:S01]  /*1390*/  PLOP3.LUT P1, PT, PT, PT, UP2, 0x80, 0x8 ;  /* 0x000000000008781c */ /* 0x000fe20003f2f028 */
[----:B------:R-:W-:Y:S01]  /*13a0*/  HFMA2 R12, -RZ, RZ, 0, 0 ;  /* 0x00000000ff0c7431 */ /* 0x000fe200000001ff */
[----:B------:R-:W-:Y:S01]  /*13b0*/  ISETP.EQ.OR P4, PT, R2, RZ, P5 ;  /* 0x000000ff0200720c */ /* 0x000fe20002f82670 */
[----:B------:R-:W-:Y:S01]  /*13c0*/  IMAD.MOV.U32 R15, RZ, RZ, 0x1 ;  /* 0x00000001ff0f7424 */ /* 0x000fe200078e00ff */
[----:B------:R-:W-:Y:S01]  /*13d0*/  PLOP3.LUT P1, PT, P1, PT, PT, 0x8, 0x80 ;  /* 0x000000000080781c */ /* 0x000fe20000f2e170 */
[----:B------:R-:W-:Y:S01]  /*13e0*/  IMAD.MOV.U32 R14, RZ, RZ, RZ ;  /* 0x000000ffff0e7224 */ /* 0x000fe200078e00ff */
[----:B------:R-:W-:Y:S01]  /*13f0*/  MOV R8, 0x1 ;  /* 0x0000000100087802 */ /* 0x000fe20000000f00 */
[----:B------:R-:W4:Y:S01]  /*1400*/  LDC R0, c[0x0][0x374] ;  /* 0x0000dd00ff007b82 */ /* 0x000f220000000800 */
[----:B------:R-:W-:Y:S01]  /*1410*/  IMAD.MOV.U32 R10, RZ, RZ, RZ ;  /* 0x000000ffff0a7224 */ /* 0x000fe200078e00ff */
[----:B------:R-:W2:Y:S01]  /*1420*/  LDCU.64 UR22, c[0x0][0x348] ;  /* 0x00006900ff1677ac */ /* 0x000ea20008000a00 */
[----:B------:R-:W-:Y:S01]  /*1430*/  UMOV UR6, URZ ;  /* 0x000000ff00067c82 */ /* 0x000fe20008000000 */
[----:B-1----:R-:W-:-:S04]  /*1440*/  UIADD3 UR5, UPT, UPT, UR13, 0x1f, URZ ;  /* 0x0000001f0d057890 */ /* 0x002fc8000fffe0ff */
[----:B------:R-:W-:-:S04]  /*1450*/  USHF.R.S32.HI UR4, URZ, 0x1f, UR5 ;  /* 0x0000001fff047899 */ /* 0x000fc80008011405 */
[----:B------:R-:W-:-:S04]  /*1460*/  ULEA.HI UR4, UR4, UR5, URZ, 0x5 ;  /* 0x0000000504047291 */ /* 0x000fc8000f8f28ff */
[----:B------:R-:W-:Y:S02]  /*1470*/  USHF.R.S32.HI UR15, URZ, 0x5, UR4 ;  /* 0x00000005ff0f7899 */ /* 0x000fe40008011404 */
[----:B------:R-:W-:Y:S02]  /*1480*/  UIADD3 UR4, UPT, UPT, UR13, -0x1, URZ ;  /* 0xffffffff0d047890 */ /* 0x000fe4000fffe0ff */
[----:B------:R-:W-:Y:S02]  /*1490*/  UISETP.LT.U32.AND UP0, UPT, UR15, 0x4, UPT ;  /* 0x000000040f00788c */ /* 0x000fe4000bf01070 */
[----:B------:R-:W-:Y:S02]  /*14a0*/  UISETP.GE.U32.AND UP1, UPT, UR4, -0x3f, UPT ;  /* 0xffffffc10400788c */ /* 0x000fe4000bf26070 */
[----:B------:R-:W-:Y:S02]  /*14b0*/  USEL UR14, UR15, 0x4, UP0 ;  /* 0x000000040f0e7887 */ /* 0x000fe40008000000 */
[----:B------:R-:W-:-:S02]  /*14c0*/  UIADD3 UR13, UPT, UPT, UR13, 0x3e, URZ ;  /* 0x0000003e0d0d7890 */ /* 0x000fc4000fffe0ff */
[----:B------:R-:W-:Y:S02]  /*14d0*/  UIADD3 UR5, UPT, UPT, UR14, -0x1, URZ ;  /* 0xffffffff0e057890 */ /* 0x000fe4000fffe0ff */
[----:B------:R-:W-:-:S03]  /*14e0*/  UIADD3 UR7, UPT, UPT, UR15, -UR14, URZ ;  /* 0x8000000e0f077290 */ /* 0x000fc6000fffe0ff */
[----:B------:R-:W-:-:S04]  /*14f0*/  @UP1 UIADD3 UR5, UPT, UPT, UR14, URZ, URZ ;  /* 0x000000ff0e051290 */ /* 0x000fc8000fffe0ff */
[----:B--2---:R-:W-:-:S12]  /*1500*/  UIADD3 UR5, UPT, UPT, UR5, 0x1, URZ ;  /* 0x0000000105057890 */ /* 0x004fd8000fffe0ff */
.L_x_35:
[----:B------:R-:W-:Y:S01]  /*1510*/  UISETP.NE.AND UP0, UPT, UR37, URZ, UPT ;  /* 0x000000ff2500728c */ /* 0x000fe2000bf05270 */
[----:B------:R-:W1:Y:S08]  /*1520*/  S2UR UR37, SR_CgaCtaId ;  /* 0x00000000002579c3 */ /* 0x000e700000008800 */
[----:B------:R-:W-:Y:S05]  /*1530*/  BRA.U UP0, `(.L_x_18) ;  /* 0x0000000100347547 */ /* 0x000fea000b800000 */
[----:B------:R-:W2:Y:S01]  /*1540*/  S2R R2, SR_CgaCtaId ;  /* 0x0000000000027919 */ /* 0x000ea20000008800 */
[----:B------:R-:W-:-:S04]  /*1550*/  MOV R3, 0x400 ;  /* 0x0000040000037802 */ /* 0x000fc80000000f00 */
[----:B--2---:R-:W-:Y:S02]  /*1560*/  LEA R3, R2, R3, 0x18 ;  /* 0x0000000302037211 */ /* 0x004fe400078ec0ff */
[----:B------:R-:W-:-:S03]  /*1570*/  SHF.L.U32 R2, R8, 0x1f, RZ ;  /* 0x0000001f08027819 */ /* 0x000fc600000006ff */
[----:B------:R-:W-:-:S04]  /*1580*/  IMAD R3, R10, 0x8, R3 ;  /* 0x000000080a037824 */ /* 0x000fc800078e0203 */
[----:B------:R-:W2:Y:S02]  /*1590*/  SYNCS.PHASECHK.TRANS64.TRYWAIT P0, [R3+URZ+0xe0], R2 ;  /* 0x0000e002030075a7 */ /* 0x000ea400080011ff */
[----:B--2---:R-:W-:Y:S05]  /*15a0*/  @!P0 BRA `(.L_x_19) ;  /* 0x0000006800fc8947 */ /* 0x004fea0003800000 */
.L_x_105:
[----:B------:R-:W-:Y:S01]  /*15b0*/  VIADD R10, R10, 0x1 ;  /* 0x000000010a0a7836 */ /* 0x000fe20000000000 */
[----:B------:R2:W-:Y:S04]  /*15c0*/  SYNCS.ARRIVE.TRANS64.A1T0 RZ, [R3+URZ+0xd0], RZ ;  /* 0x0000d0ff03ff79a7 */ /* 0x0005e800081000ff */
[----:B------:R-:W-:-:S04]  /*15d0*/  ISETP.NE.AND P0, PT, R10, 0x2, PT ;  /* 0x000000020a00780c */ /* 0x000fc80003f05270 */
[----:B------:R-:W-:Y:S02]  /*15e0*/  SEL R10, R10, RZ, P0 ;  /* 0x000000ff0a0a7207 */ /* 0x000fe40000000000 */
[----:B--2---:R-:W-:-:S04]  /*15f0*/  SEL R3, RZ, 0x1, P0 ;  /* 0x00000001ff037807 */ /* 0x004fc80000000000 */
[----:B------:R-:W-:-:S07]  /*1600*/  LOP3.LUT R8, R8, R3, RZ, 0x3c, !PT ;  /* 0x0000000308087212 */ /* 0x000fce00078e3cff */
.L_x_18:
[----:B------:R-:W-:Y:S01]  /*1610*/  UMOV UR4, 0x400 ;  /* 0x0000040000047882 */ /* 0x000fe20000000000 */
[----:B------:R-:W-:Y:S01]  /*1620*/  SHF.L.U32 R2, R15, 0x1f, RZ ;  /* 0x0000001f0f027819 */ /* 0x000fe200000006ff */
[----:B-1----:R-:W-:Y:S01]  /*1630*/  ULEA UR4, UR37, UR4, 0x18 ;  /* 0x0000000425047291 */ /* 0x002fe2000f8ec0ff */
[----:B------:R-:W-:Y:S01]  /*1640*/  R2UR UR35, R21 ;  /* 0x00000000152372ca */ /* 0x000fe200000e0000 */
[----:B------:R-:W-:Y:S01]  /*1650*/  UISETP.GE.U32.AND UP0, UPT, UR13, 0x3f, UPT ;  /* 0x0000003f0d00788c */ /* 0x000fe2000bf06070 */
[----:B------:R-:W-:Y:S01]  /*1660*/  R2UR UR11, R20 ;  /* 0x00000000140b72ca */ /* 0x000fe200000e0000 */
[----:B------:R-:W-:Y:S01]  /*1670*/  ULEA UR8, UR6, UR4, 0x3 ;  /* 0x0000000406087291 */ /* 0x000fe2000f8e18ff */
[----:B------:R-:W-:-:S08]  /*1680*/  UMOV UR24, URZ ;  /* 0x000000ff00187c82 */ /* 0x000fd00008000000 */
[----:B------:R1:W2:Y:S01]  /*1690*/  SYNCS.PHASECHK.TRANS64.TRYWAIT P0, [UR8+0x20], R2 ;  /* 0x00002002ff0075a7 */ /* 0x0002a20008001108 */
[----:B------:R-:W-:Y:S02]  /*16a0*/  USHF.L.U32 UR35, UR35, 0x7, URZ ;  /* 0x0000000723237899 */ /* 0x000fe400080006ff */
[----:B------:R-:W-:Y:S01]  /*16b0*/  USHF.L.U32 UR11, UR11, 0x7, URZ ;  /* 0x000000070b0b7899 */ /* 0x000fe200080006ff */
[----:B------:R-:W-:Y:S11]  /*16c0*/  BRA.U !UP0, `(.L_x_20) ;  /* 0x0000000108a47547 */ /* 0x000ff6000b800000 */
[----:B------:R-:W-:Y:S01]  /*16d0*/  UMOV UR16, URZ ;  /* 0x000000ff00107c82 */ /* 0x000fe20008000000 */
[----:B------:R-:W-:-:S05]  /*16e0*/  UMOV UR17, UR6 ;  /* 0x0000000600117c82 */ /* 0x000fca0008000000 */
.L_x_25:
[----:B-1----:R-:W-:Y:S01]  /*16f0*/  ULEA UR33, UR17, UR4, 0x3 ;  /* 0x0000000411217291 */ /* 0x002fe2000f8e18ff */
[----:B--2---:R-:W-:Y:S01]  /*1700*/  @!P5 MOV R3, 0x2000 ;  /* 0x000020000003d802 */ /* 0x004fe20000000f00 */
[----:B--2---:R-:W-:Y:S10]  /*1710*/  @P0 BRA `(.L_x_21) ;  /* 0x00000000000c0947 */ /* 0x004ff40003800000 */
[----:B------:R-:W-:-:S04]  /*1720*/  SHF.L.U32 R5, R15, 0x1f, RZ ;  /* 0x0000001f0f057819 */ /* 0x000fc800000006ff */
[----:B------:R-:W2:Y:S02]  /*1730*/  SYNCS.PHASECHK.TRANS64.TRYWAIT P0, [UR33+0x20], R5 ;  /* 0x00002005ff0075a7 */ /* 0x000ea40008001121 */
[----:B--2---:R-:W-:Y:S05]  /*1740*/  @!P0 BRA `(.L_x_22) ;  /* 0x0000006800a88947 */ /* 0x004fea0003800000 */
.L_x_21:
[----:B------:R2:W-:Y:S01]  /*1750*/  @!P5 SYNCS.ARRIVE.TRANS64 RZ, [UR33], R3 ;  /* 0x00000003ffffd9a7 */ /* 0x0005e20008000021 */
[----:B------:R-:W-:Y:S04]  /*1760*/  BSSY.RECONVERGENT B0, `(.L_x_23) ;  /* 0x0000003000007945 */ /* 0x000fe80003800200 */
[----:B------:R-:W-:Y:S05]  /*1770*/  @P4 BRA `(.L_x_24) ;  /* 0x0000000000044947 */ /* 0x000fea0003800000 */
[----:B------:R-:W-:Y:S05]  /*1780*/  BPT.TRAP 0x1 ;  /* 0x000000040000795c */ /* 0x000fea0000300000 */
.L_x_24:
[----:B------:R-:W-:Y:S05]  /*1790*/  BSYNC.RECONVERGENT B0 ;  /* 0x0000000000007941 */ /* 0x000fea0003800200 */
.L_x_23:
[----:B------:R-:W-:Y:S02]  /*17a0*/  UIADD3 UR6, UPT, UPT, UR17, 0x1, URZ ;  /* 0x0000000111067890 */ /* 0x000fe4000fffe0ff */
[----:B------:R-:W-:Y:S02]  /*17b0*/  UIADD3 UR26, UP1, UPT, UR22, 0x80, URZ ;  /* 0x00000080161a7890 */ /* 0x000fe4000ff3e0ff */
[----:B------:R-:W-:Y:S02]  /*17c0*/  UISETP.NE.AND UP0, UPT, UR6, 0x4, UPT ;  /* 0x000000040600788c */ /* 0x000fe4000bf05270 */
[----:B------:R-:W-:Y:S02]  /*17d0*/  USHF.L.U32 UR34, UR16, 0x5, URZ ;  /* 0x0000000510227899 */ /* 0x000fe400080006ff */
[----:B------:R-:W-:Y:S02]  /*17e0*/  USEL UR9, URZ, 0x1, UP0 ;  /* 0x00000001ff097887 */ /* 0x000fe40008000000 */
[----:B------:R-:W-:-:S02]  /*17f0*/  USEL UR6, UR6, URZ, UP0 ;  /* 0x000000ff06067287 */ /* 0x000fc40008000000 */
[----:B------:R-:W-:Y:S02]  /*1800*/  UIADD3 UR20, UP0, UPT, UR22, 0x180, URZ ;  /* 0x0000018016147890 */ /* 0x000fe4000ff1e0ff */
[----:B------:R-:W-:Y:S01]  /*1810*/  ULEA UR8, UR6, UR4, 0x3 ;  /* 0x0000000406087291 */ /* 0x000fe2000f8e18ff */
[----:B------:R-:W-:Y:S01]  /*1820*/  LOP3.LUT R15, R15, UR9, RZ, 0x3c, !PT ;  /* 0x000000090f0f7c12 */ /* 0x000fe2000f8e3cff */
[----:B------:R-:W-:Y:S02]  /*1830*/  UIADD3.X UR27, UPT, UPT, URZ, UR23, URZ, UP1, !UPT ;  /* 0x00000017ff1b7290 */ /* 0x000fe40008ffe4ff */
[----:B------:R-:W-:Y:S01]  /*1840*/  UIADD3.X UR21, UPT, UPT, URZ, UR23, URZ, UP0, !UPT ;  /* 0x00000017ff157290 */ /* 0x000fe200087fe4ff */
[----:B-1----:R-:W-:Y:S01]  /*1850*/  SHF.L.U32 R2, R15, 0x1f, RZ ;  /* 0x0000001f0f027819 */ /* 0x002fe200000006ff */
[----:B------:R-:W-:Y:S01]  /*1860*/  UMOV UR18, 0x0 ;  /* 0x0000000000127882 */ /* 0x000fe20000000000 */
[----:B------:R-:W-:Y:S01]  /*1870*/  UMOV UR19, 0x10000000 ;  /* 0x1000000000137882 */ /* 0x000fe20000000000 */
[----:B------:R-:W-:Y:S01]  /*1880*/  UMOV UR12, UR36 ;  /* 0x00000024000c7c82 */ /* 0x000fe20008000000 */
[----:B------:R1:W1:Y:S01]  /*1890*/  SYNCS.PHASECHK.TRANS64.TRYWAIT P0, [UR8+0x20], R2 ;  /* 0x00002002ff0075a7 */ /* 0x0002620008001108 */
[----:B------:R-:W-:Y:S01]  /*18a0*/  ULEA UR8, UR17, UR4, 0xc ;  /* 0x0000000411087291 */ /* 0x000fe2000f8e60ff */
[----:B------:R-:W-:Y:S01]  /*18b0*/  UMOV UR9, UR33 ;  /* 0x0000002100097c82 */ /* 0x000fe20008000000 */
[----:B------:R-:W-:-:S02]  /*18c0*/  UMOV UR10, UR34 ;  /* 0x00000022000a7c82 */ /* 0x000fc40008000000 */
[----:B------:R-:W-:Y:S02]  /*18d0*/  UIADD3 UR32, UPT, UPT, UR8, 0x8400, URZ ;  /* 0x0000840008207890 */ /* 0x000fe4000fffe0ff */
[----:B------:R-:W-:Y:S02]  /*18e0*/  UIADD3 UR8, UPT, UPT, UR8, 0xc400, URZ ;  /* 0x0000c40008087890 */ /* 0x000fe4000fffe0ff */
[----:B------:R-:W-:Y:S01]  /*18f0*/  UIADD3 UR16, UPT, UPT, UR16, 0x1, URZ ;  /* 0x0000000110107890 */ /* 0x000fe2000fffe0ff */
[----:B------:R-:W-:Y:S01]  /*1900*/  UMOV UR24, UR5 ;  /* 0x0000000500187c82 */ /* 0x000fe20008000000 */
[----:B------:R-:W-:Y:S02]  /*1910*/  UMOV UR17, UR6 ;  /* 0x0000000600117c82 */ /* 0x000fe40008000000 */
[----:B------:R-:W-:Y:S01]  /*1920*/  UISETP.NE.AND UP0, UPT, UR16, UR5, UPT ;  /* 0x000000051000728c */ /* 0x000fe2000bf05270 */
[----:B------:R1:W-:Y:S02]  /*1930*/  UTMALDG.3D [UR32], [UR26], desc[UR18] ;  /* 0x000012201a0075b4 */ /* 0x0003e40008011000 */
[----:B------:R1:W-:Y:S06]  /*1940*/  UTMALDG.3D [UR8], [UR20], desc[UR18] ;  /* 0x00001208140075b4 */ /* 0x0003ec0008011000 */
[----:B------:R-:W-:Y:S05]  /*1950*/  BRA.U UP0, `(.L_x_25) ;  /* 0xfffffffd00647547 */ /* 0x000fea000b83ffff */
.L_x_20:
[----:B-1----:R-:W-:Y:S01]  /*1960*/  ULEA UR8, UR6, UR4, 0x3 ;  /* 0x0000000406087291 */ /* 0x002fe2000f8e18ff */
[----:B------:R-:W-:Y:S01]  /*1970*/  SHF.L.U32 R2, R15, 0x1f, RZ ;  /* 0x0000001f0f027819 */ /* 0x000fe200000006ff */
[----:B------:R-:W-:Y:S01]  /*1980*/  @!P1 SYNCS.ARRIVE.TRANS64.A1T0 RZ, [UR4+0x68], RZ ;  /* 0x000068ffffff99a7 */ /* 0x000fe20008100004 */
[----:B------:R-:W-:-:S06]  /*1990*/  UISETP.GT.AND UP0, UPT, UR15, UR14, UPT ;  /* 0x0000000e0f00728c */ /* 0x000fcc000bf04270 */
[----:B--2---:R1:W2:Y:S03]  /*19a0*/  SYNCS.PHASECHK.TRANS64.TRYWAIT P0, [UR8+0x20], R2 ;  /* 0x00002002ff0075a7 */ /* 0x0042a60008001108 */
[----:B------:R-:W-:Y:S05]  /*19b0*/  BRA.U !UP0, `(.L_x_26) ;  /* 0x0000000108a87547 */ /* 0x000fea000b800000 */
[----:B------:R-:W-:Y:S01]  /*19c0*/  UIADD3 UR21, UPT, UPT, UR7, UR24, URZ ;  /* 0x0000001807157290 */ /* 0x000fe2000fffe0ff */
[----:B------:R-:W-:-:S11]  /*19d0*/  UMOV UR25, UR6 ;  /* 0x0000000600197c82 */ /* 0x000fd60008000000 */
.L_x_31:
[----:B-1----:R-:W-:Y:S01]  /*19e0*/  ULEA UR17, UR25, UR4, 0x3 ;  /* 0x0000000419117291 */ /* 0x002fe2000f8e18ff */
[----:B--2---:R-:W-:Y:S01]  /*19f0*/  @!P5 MOV R3, 0x2000 ;  /* 0x000020000003d802 */ /* 0x004fe20000000f00 */
[----:B--2---:R-:W-:Y:S10]  /*1a00*/  @P0 BRA `(.L_x_27) ;  /* 0x00000000000c0947 */ /* 0x004ff40003800000 */
[----:B------:R-:W-:-:S04]  /*1a10*/  SHF.L.U32 R5, R15, 0x1f, RZ ;  /* 0x0000001f0f057819 */ /* 0x000fc800000006ff */
[----:B------:R-:W2:Y:S02]  /*1a20*/  SYNCS.PHASECHK.TRANS64.TRYWAIT P0, [UR17+0x20], R5 ;  /* 0x00002005ff0075a7 */ /* 0x000ea40008001111 */
[----:B--2---:R-:W-:Y:S05]  /*1a30*/  @!P0 BRA `(.L_x_28) ;  /* 0x0000006800048947 */ /* 0x004fea0003800000 */
.L_x_27:
[----:B------:R2:W-:Y:S01]  /*1a40*/  @!P5 SYNCS.ARRIVE.TRANS64 RZ, [UR17], R3 ;  /* 0x00000003ffffd9a7 */ /* 0x0005e20008000011 */
[----:B------:R-:W-:Y:S04]  /*1a50*/  BSSY.RECONVERGENT B0, `(.L_x_29) ;  /* 0x0000003000007945 */ /* 0x000fe80003800200 */
[----:B------:R-:W-:Y:S05]  /*1a60*/  @P4 BRA `(.L_x_30) ;  /* 0x0000000000044947 */ /* 0x000fea0003800000 */
[----:B------:R-:W-:Y:S05]  /*1a70*/  BPT.TRAP 0x1 ;  /* 0x000000040000795c */ /* 0x000fea0000300000 */
.L_x_30:
[----:B------:R-:W-:Y:S05]  /*1a80*/  BSYNC.RECONVERGENT B0 ;  /* 0x0000000000007941 */ /* 0x000fea0003800200 */
.L_x_29:
        /* <DEDUP_REMOVED lines=20> */
[----:B------:R-:W-:Y:S01]  /*1bd0*/  UIADD3 UR8, UPT, UPT, UR8, 0xc400, URZ ;  /* 0x0000c40008087890 */ /* 0x000fe2000fffe0ff */
[----:B------:R-:W-:Y:S01]  /*1be0*/  UMOV UR9, UR17 ;  /* 0x0000001100097c82 */ /* 0x000fe20008000000 */
[----:B------:R-:W-:Y:S01]  /*1bf0*/  UMOV UR10, UR18 ;  /* 0x00000012000a7c82 */ /* 0x000fe20008000000 */
[----:B------:R-:W-:Y:S01]  /*1c00*/  UIADD3 UR24, UPT, UPT, UR24, 0x1, URZ ;  /* 0x0000000118187890 */ /* 0x000fe2000fffe0ff */
[----:B------:R-:W-:-:S03]  /*1c10*/  UMOV UR25, UR6 ;  /* 0x0000000600197c82 */ /* 0x000fc60008000000 */
[----:B------:R1:W-:Y:S01]  /*1c20*/  UTMALDG.3D [UR16], [UR30], desc[UR26] ;  /* 0x00001a101e0075b4 */ /* 0x0003e20008011000 */
[----:B------:R-:W-:Y:S01]  /*1c30*/  UISETP.NE.AND UP0, UPT, UR24, UR21, UPT ;  /* 0x000000151800728c */ /* 0x000fe2000bf05270 */
[----:B------:R1:W-:Y:S08]  /*1c40*/  UTMALDG.3D [UR8], [UR28], desc[UR26] ;  /* 0x00001a081c0075b4 */ /* 0x0003f00008011000 */
[----:B------:R-:W-:Y:S05]  /*1c50*/  BRA.U UP0, `(.L_x_31) ;  /* 0xfffffffd00607547 */ /* 0x000fea000b83ffff */
.L_x_26:
[----:B-1----:R-:W-:Y:S01]  /*1c60*/  LEA R2, R14, UR4, 0x3 ;  /* 0x000000040e027c11 */ /* 0x002fe2000f8e18ff */
[----:B------:R-:W-:Y:S01]  /*1c70*/  NOP ;  /* 0x0000000000007918 */ /* 0x000fe20000000000 */
[----:B--2---:R-:W-:Y:S02]  /*1c80*/  SHF.L.U32 R3, R12, 0x1f, RZ ;  /* 0x0000001f0c037819 */ /* 0x004fe400000006ff */
[----:B------:R-:W-:Y:S02]  /*1c90*/  LEA R4, R14, UR4, 0x4 ;  /* 0x000000040e047c11 */ /* 0x000fe4000f8e20ff */
[----:B------:R-:W1:Y:S02]  /*1ca0*/  SYNCS.PHASECHK.TRANS64.TRYWAIT P0, [R2+URZ+0x70], R3 ;  /* 0x00007003020075a7 */ /* 0x000e6400080011ff */
[----:B-1----:R-:W-:Y:S05]  /*1cb0*/  @!P0 BRA `(.L_x_32) ;  /* 0x00000064007c8947 */ /* 0x002fea0003800000 */
.L_x_108:
[----:B------:R-:W2:Y:S01]  /*1cc0*/  LDS.128 R4, [R4+0x100] ;  /* 0x0001000004047984 */ /* 0x000ea20000000c00 */
[----:B---3--:R-:W-:Y:S01]  /*1cd0*/  ISETP.GE.AND P0, PT, R72, 0x1, PT ;  /* 0x000000014800780c */ /* 0x008fe20003f06270 */
[----:B-1----:R-:W-:Y:S01]  /*1ce0*/  VIADD R2, R2, 0x80 ;  /* 0x0000008002027836 */ /* 0x002fe20000000000 */
[----:B------:R-:W-:Y:S01]  /*1cf0*/  @!PT LDS RZ, [RZ] ;  /* 0x00000000fffff984 */ /* 0x000fe20000000800 */
[----:B------:R-:W-:Y:S01]  /*1d00*/  @!PT LDS RZ, [RZ] ;  /* 0x00000000fffff984 */ /* 0x000fe20000000800 */
[----:B------:R-:W-:Y:S01]  /*1d10*/  @!PT LDS RZ, [RZ] ;  /* 0x00000000fffff984 */ /* 0x000fe20000000800 */
[----:B------:R-:W-:Y:S01]  /*1d20*/  @!PT LDS RZ, [RZ] ;  /* 0x00000000fffff984 */ /* 0x000fe20000000800 */
[----:B------:R1:W-:Y:S06]  /*1d30*/  MEMBAR.ALL.CTA ;  /* 0x0000000000007992 */ /* 0x0003ec0000008000 */
[----:B-1----:R-:W1:Y:S01]  /*1d40*/  FENCE.VIEW.ASYNC.S ;  /* 0x00000000000073c6 */ /* 0x002e620000000000 */
[----:B------:R-:W-:-:S04]  /*1d50*/  PRMT R2, RZ, 0x654, R2 ;  /* 0x00000654ff027816 */ /* 0x000fc80000000002 */
[----:B-1----:R1:W-:Y:S01]  /*1d60*/  SYNCS.ARRIVE.TRANS64.RED.A1T0 RZ, [R2+URZ], RZ ;  /* 0x000000ff02ff79a7 */ /* 0x0023e200081004ff */
[----:B--2---:R-:W-:-:S13]  /*1d70*/  LOP3.LUT P2, RZ, R6, 0x1, RZ, 0xc0, !PT ;  /* 0x0000000106ff7812 */ /* 0x004fda000784c0ff */
[----:B------:R-:W-:Y:S01]  /*1d80*/  @P2 SHF.R.U32.HI R3, RZ, 0x10, R5 ;  /* 0x00000010ff032819 */ /* 0x000fe20000011605 */
[----:B------:R-:W-:Y:S01]  /*1d90*/  VOTEU.ANY UP0, P2 ;  /* 0x0000000000ff7886 */ /* 0x000fe20001000100 */
[----:B------:R-:W-:Y:S02]  /*1da0*/  @P2 MOV R13, R4 ;  /* 0x00000004000d2202 */ /* 0x000fe40000000f00 */
[----:B------:R-:W-:Y:S02]  /*1db0*/  @P2 R2UR.BROADCAST UR8, R3 ;  /* 0x00000000030822ca */ /* 0x000fe400008e0000 */
[----:B------:R-:W-:-:S11]  /*1dc0*/  @P2 LOP3.LUT R11, R5, 0xffff, RZ, 0xc0, !PT ;  /* 0x0000ffff050b2812 */ /* 0x000fd600078ec0ff */
[----:B------:R-:W-:Y:S01]  /*1dd0*/  @UP0 UMOV UR36, UR8 ;  /* 0x0000000800240c82 */ /* 0x000fe20008000000 */
[----:B-1----:R-:W-:Y:S05]  /*1de0*/  @!P0 BRA `(.L_x_33) ;  /* 0x0000000000b88947 */ /* 0x002fea0003800000 */
[----:B------:R-:W4:Y:S01]  /*1df0*/  LDC.64 R4, c[0x0][0xb18] ;  /* 0x0002c600ff047b82 */ /* 0x000f220000000a00 */
[----:B------:R-:W-:-:S07]  /*1e00*/  ISETP.NE.AND P3, PT, R72, 0x1, PT ;  /* 0x000000014800780c */ /* 0x000fce0003f65270 */
[----:B------:R-:W1:Y:S08]  /*1e10*/  LDC.64 R6, c[0x0][0xb10] ;  /* 0x0002c400ff067b82 */ /* 0x000e700000000a00 */
[----:B------:R-:W2:Y:S08]  /*1e20*/  LDC R16, c[0x0][0xb20] ;  /* 0x0002c800ff107b82 */ /* 0x000eb00000000800 */
[----:B------:R-:W3:Y:S01]  /*1e30*/  LDC R18, c[0x0][0xb0c] ;  /* 0x0002c300ff127b82 */ /* 0x000ee20000000800 */
[----:B----4-:R-:W-:Y:S01]  /*1e40*/  IMAD.HI.U32 R17, R0, R5, RZ ;  /* 0x0000000500117227 */ /* 0x010fe200078e00ff */
[----:B------:R-:W-:-:S03]  /*1e50*/  ISETP.NE.AND P0, PT, R4, 0x1, PT ;  /* 0x000000010400780c */ /* 0x000fc60003f05270 */
[----:B------:R-:W-:-:S03]  /*1e60*/  IMAD.HI.U32 R5, R11, R5, RZ ;  /* 0x000000050b057227 */ /* 0x000fc600078e00ff */
[----:B------:R-:W4:Y:S01]  /*1e70*/  LDC.64 R2, c[0x0][0xb28] ;  /* 0x0002ca00ff027b82 */ /* 0x000f220000000a00 */
[----:B-1----:R-:W-:-:S04]  /*1e80*/  IMAD.HI.U32 R20, R9, R6, RZ ;  /* 0x0000000609147227 */ /* 0x002fc800078e00ff */
[----:B------:R-:W-:Y:S01]  /*1e90*/  IMAD.HI.U32 R22, R13, R6, RZ ;  /* 0x000000060d167227 */ /* 0x000fe200078e00ff */
[----:B------:R-:W-:Y:S02]  /*1ea0*/  SHF.R.U32.HI R20, RZ, R7, R20 ;  /* 0x00000007ff147219 */ /* 0x000fe40000011614 */
[-C--:B--2---:R-:W-:Y:S02]  /*1eb0*/  SHF.R.U32.HI R17, RZ, R16.reuse, R17 ;  /* 0x00000010ff117219 */ /* 0x084fe40000011611 */
[----:B------:R-:W-:Y:S02]  /*1ec0*/  SHF.R.U32.HI R16, RZ, R16, R5 ;  /* 0x00000010ff107219 */ /* 0x000fe40000011605 */
[----:B------:R-:W-:Y:S02]  /*1ed0*/  SEL R17, R0, R17, !P0 ;  /* 0x0000001100117207 */ /* 0x000fe40004000000 */
[----:B------:R-:W-:Y:S02]  /*1ee0*/  SHF.R.U32.HI R22, RZ, R7, R22 ;  /* 0x00000007ff167219 */ /* 0x000fe40000011616 */
[----:B---3--:R-:W-:-:S02]  /*1ef0*/  ISETP.NE.AND P1, PT, R18, 0x1, PT ;  /* 0x000000011200780c */ /* 0x008fc40003f25270 */
[----:B------:R-:W-:Y:S02]  /*1f00*/  SEL R5, R11, R16, !P0 ;  /* 0x000000100b057207 */ /* 0x000fe40004000000 */
[----:B------:R-:W-:Y:S02]  /*1f10*/  SEL R19, R9, R20, !P1 ;  /* 0x0000001409137207 */ /* 0x000fe40004800000 */
[----:B------:R-:W-:Y:S01]  /*1f20*/  SEL R7, R13, R22, !P1 ;  /* 0x000000160d077207 */ /* 0x000fe20004800000 */
[----:B----4-:R-:W-:-:S04]  /*1f30*/  IMAD.HI.U32 R20, R17, R2, RZ ;  /* 0x0000000211147227 */ /* 0x010fc800078e00ff */
[----:B------:R-:W-:Y:S01]  /*1f40*/  IMAD.HI.U32 R6, R19, R2, RZ ;  /* 0x0000000213067227 */ /* 0x000fe200078e00ff */
[----:B------:R-:W-:-:S04]  /*1f50*/  @P3 SHF.R.U32.HI R17, RZ, R3, R20 ;  /* 0x00000003ff113219 */ /* 0x000fc80000011614 */
        /* <DEDUP_REMOVED lines=8> */
[----:B------:R-:W-:-:S04]  /*1fe0*/  @!P0 IMAD.HI.U32 R16, R7, R2, RZ ;  /* 0x0000000207108227 */ /* 0x000fc800078e00ff */
[----:B------:R-:W-:Y:S01]  /*1ff0*/  IMAD.MOV R2, RZ, RZ, -R6 ;  /* 0x000000ffff027224 */ /* 0x000fe200078e0a06 */
[----:B------:R-:W-:-:S03]  /*2000*/  @!P0 SHF.R.U32.HI R16, RZ, R3, R16 ;  /* 0x00000003ff108219 */ /* 0x000fc60000011610 */
[----:B------:R-:W-:Y:S01]  /*2010*/  IMAD R2, R72, R2, R5 ;  /* 0x0000000248027224 */ /* 0x000fe200078e0205 */
[----:B------:R-:W-:Y:S02]  /*2020*/  @!P0 SEL R3, R7, R16, !P3 ;  /* 0x0000001007038207 */ /* 0x000fe40005800000 */
[----:B------:R-:W-:-:S03]  /*2030*/  IADD3 R16, PT, PT, -R5, RZ, RZ ;  /* 0x000000ff05107210 */ /* 0x000fc60007ffe1ff */
[--C-:B------:R-:W-:Y:S02]  /*2040*/  @!P0 IMAD.IADD R6, R6, 0x1, -R3.reuse ;  /* 0x0000000106068824 */ /* 0x100fe400078e0a03 */
[----:B------:R-:W-:Y:S01]  /*2050*/  @!P0 IMAD R3, R2, R19, R3 ;  /* 0x0000001302038224 */ /* 0x000fe200078e0203 */
[----:B------:R-:W-:Y:S01]  /*2060*/  IADD3 R2, PT, PT, -R7, RZ, RZ ;  /* 0x000000ff07027210 */ /* 0x000fe20007ffe1ff */
[----:B------:R-:W-:Y:S02]  /*2070*/  @!P0 IMAD R5, R72, R6, R7 ;  /* 0x0000000648058224 */ /* 0x000fe400078e0207 */
[----:B------:R-:W-:Y:S02]  /*2080*/  IMAD R11, R4, R16, R11 ;  /* 0x00000010040b7224 */ /* 0x000fe400078e020b */
[----:B------:R-:W-:Y:S02]  /*2090*/  @!P0 IMAD.MOV.U32 R7, RZ, RZ, R3 ;  /* 0x000000ffff078224 */ /* 0x000fe400078e0003 */
[----:B------:R-:W-:-:S02]  /*20a0*/  IMAD R2, R18, R2, R13 ;  /* 0x0000000212027224 */ /* 0x000fc400078e020d */
[----:B------:R-:W-:Y:S02]  /*20b0*/  IMAD R11, R5, R4, R11 ;  /* 0x00000004050b7224 */ /* 0x000fe400078e020b */
[----:B------:R-:W-:Y:S02]  /*20c0*/  IMAD R13, R7, R18, R2 ;  /* 0x00000012070d7224 */ /* 0x000fe400078e0202 */
.L_x_33:
[----:B------:R-:W1:Y:S02]  /*20d0*/  LDCU UR8, c[0x0][0xb30] ;  /* 0x00016600ff0877ac */ /* 0x000e640008000800 */
[----:B-1----:R-:W-:-:S09]  /*20e0*/  UISETP.NE.AND UP0, UPT, UR8, 0x1, UPT ;  /* 0x000000010800788c */ /* 0x002fd2000bf05270 */
[----:B------:R-:W-:Y:S05]  /*20f0*/  BRA.U UP0, `(.L_x_34) ;  /* 0x0000000100407547 */ /* 0x000fea000b800000 */
[----:B------:R-:W1:Y:S08]  /*2100*/  LDC.64 R4, c[0x0][0xb10] ;  /* 0x0002c400ff047b82 */ /* 0x000e700000000a00 */
[----:B------:R-:W2:Y:S08]  /*2110*/  LDC.64 R2, c[0x0][0xb18] ;  /* 0x0002c600ff027b82 */ /* 0x000eb00000000a00 */
[----:B------:R-:W3:Y:S08]  /*2120*/  LDC R6, c[0x0][0xb20] ;  /* 0x0002c800ff067b82 */ /* 0x000ef00000000800 */
[----:B------:R-:W4:Y:S01]  /*2130*/  LDC R16, c[0x0][0xb0c] ;  /* 0x0002c300ff107b82 */ /* 0x000f220000000800 */
[----:B-1----:R-:W-:-:S05]  /*2140*/  IMAD.HI.U32 R4, R13, R4, RZ ;  /* 0x000000040d047227 */ /* 0x002fca00078e00ff */
[----:B------:R-:W-:Y:S01]  /*2150*/  SHF.R.U32.HI R4, RZ, R5, R4 ;  /* 0x00000005ff047219 */ /* 0x000fe20000011604 */
[----:B--2---:R-:W-:Y:S01]  /*2160*/  IMAD.HI.U32 R3, R11, R3, RZ ;  /* 0x000000030b037227 */ /* 0x004fe200078e00ff */
[----:B------:R-:W-:-:S04]  /*2170*/  ISETP.NE.AND P0, PT, R2, 0x1, PT ;  /* 0x000000010200780c */ /* 0x000fc80003f05270 */
[----:B---3--:R-:W-:-:S04]  /*2180*/  SHF.R.U32.HI R6, RZ, R6, R3 ;  /* 0x00000006ff067219 */ /* 0x008fc80000011603 */
[----:B------:R-:W-:Y:S02]  /*2190*/  SEL R3, R11, R6, !P0 ;  /* 0x000000060b037207 */ /* 0x000fe40004000000 */
[----:B----4-:R-:W-:-:S04]  /*21a0*/  ISETP.NE.AND P1, PT, R16, 0x1, PT ;  /* 0x000000011000780c */ /* 0x010fc80003f25270 */
[----:B------:R-:W-:-:S05]  /*21b0*/  SEL R4, R13, R4, !P1 ;  /* 0x000000040d047207 */ /* 0x000fca0004800000 */
[----:B------:R-:W-:Y:S02]  /*21c0*/  IMAD.IADD R5, R3, 0x1, -R4 ;  /* 0x0000000103057824 */ /* 0x000fe400078e0a04 */
[----:B------:R-:W-:Y:S02]  /*21d0*/  IMAD.IADD R3, R4, 0x1, -R3 ;  /* 0x0000000104037824 */ /* 0x000fe400078e0a03 */
[----:B------:R-:W-:Y:S02]  /*21e0*/  IMAD R13, R5, R16, R13 ;  /* 0x00000010050d7224 */ /* 0x000fe400078e020d */
[----:B------:R-:W-:-:S07]  /*21f0*/  IMAD R11, R3, R2, R11 ;  /* 0x00000002030b7224 */ /* 0x000fce00078e020b */
.L_x_34:
[----:B------:R-:W-:Y:S01]  /*2200*/  VIADD R14, R14, 0x1 ;  /* 0x000000010e0e7836 */ /* 0x000fe20000000000 */
[----:B------:R-:W-:Y:S01]  /*2210*/  PLOP3.LUT P1, PT, PT, PT, PT, 0x80, 0x8 ;  /* 0x000000000008781c */ /* 0x000fe20003f2f070 */
[----:B------:R-:W-:Y:S02]  /*2220*/  IMAD.IADD R21, R13, 0x1, R152 ;  /* 0x000000010d157824 */ /* 0x000fe400078e0298 */
[----:B------:R-:W-:Y:S01]  /*2230*/  IMAD.IADD R20, R11, 0x1, R150 ;  /* 0x000000010b147824 */ /* 0x000fe200078e0296 */
[----:B------:R-:W-:-:S04]  /*2240*/  ISETP.NE.AND P0, PT, R14, 0x2, PT ;  /* 0x000000020e00780c */ /* 0x000fc80003f05270 */
[----:B------:R-:W-:Y:S02]  /*2250*/  SEL R3, RZ, 0x1, P0 ;  /* 0x00000001ff037807 */ /* 0x000fe40000000000 */
[----:B------:R-:W-:Y:S02]  /*2260*/  SEL R14, R14, RZ, P0 ;  /* 0x000000ff0e0e7207 */ /* 0x000fe40000000000 */
[----:B------:R-:W-:Y:S01]  /*2270*/  LOP3.LUT R12, R12, R3, RZ, 0x3c, !PT ;  /* 0x000000030c0c7212 */ /* 0x000fe200078e3cff */
[----:B------:R-:W-:Y:S06]  /*2280*/  @P2 BRA `(.L_x_35) ;  /* 0xfffffff000a02947 */ /* 0x000fec000383ffff */
[----:B------:R-:W-:Y:S01]  /*2290*/  UIADD3 UR4, UPT, UPT, UR4, 0x20, URZ ;  /* 0x0000002004047890 */ /* 0x000fe2000fffe0ff */
[----:B------:R-:W-:-:S03]  /*22a0*/  SHF.L.U32 R3, R15, 0x1f, RZ ;  /* 0x0000001f0f037819 */ /* 0x000fc600000006ff */
[----:B------:R-:W-:-:S09]  /*22b0*/  ULEA UR5, UR6, UR4, 0x3 ;  /* 0x0000000406057291 */ /* 0x000fd2000f8e18ff */
[----:B------:R-:W1:Y:S02]  /*22c0*/  SYNCS.PHASECHK.TRANS64.TRYWAIT P0, [UR5], R3 ;  /* 0x00000003ff0075a7 */ /* 0x000e640008001105 */
[----:B-1----:R-:W-:Y:S05]  /*22d0*/  @!P0 BRA `(.L_x_36) ;  /* 0x0000006000088947 */ /* 0x002fea0003800000 */
.L_x_110:
[----:B------:R-:W-:-:S04]  /*22e0*/  UIADD3 UR6, UPT, UPT, UR6, 0x1, URZ ;  /* 0x0000000106067890 */ /* 0x000fc8000fffe0ff */
[----:B------:R-:W-:-:S04]  /*22f0*/  UISETP.NE.AND UP0, UPT, UR6, 0x4, UPT ;  /* 0x000000040600788c */ /* 0x000fc8000bf05270 */
[----:B------:R-:W-:Y:S02]  /*2300*/  USEL UR7, URZ, 0x1, UP0 ;  /* 0x00000001ff077887 */ /* 0x000fe40008000000 */
[----:B------:R-:W-:-:S04]  /*2310*/  USEL UR6, UR6, URZ, UP0 ;  /* 0x000000ff06067287 */ /* 0x000fc80008000000 */
[----:B------:R-:W-:Y:S01]  /*2320*/  ULEA UR5, UR6, UR4, 0x3 ;  /* 0x0000000406057291 */ /* 0x000fe2000f8e18ff */
[----:B------:R-:W-:-:S04]  /*2330*/  LOP3.LUT R2, R15, UR7, RZ, 0x3c, !PT ;  /* 0x000000070f027c12 */ /* 0x000fc8000f8e3cff */
[----:B-1----:R-:W-:-:S04]  /*2340*/  SHF.L.U32 R3, R2, 0x1f, RZ ;  /* 0x0000001f02037819 */ /* 0x002fc800000006ff */
[----:B------:R-:W1:Y:S02]  /*2350*/  SYNCS.PHASECHK.TRANS64.TRYWAIT P0, [UR5], R3 ;  /* 0x00000003ff0075a7 */ /* 0x000e640008001105 */
[----:B-1----:R-:W-:Y:S05]  /*2360*/  @!P0 BRA `(.L_x_37) ;  /* 0x0000005c00fc8947 */ /* 0x002fea0003800000 */
.L_x_112:
        /* <DEDUP_REMOVED lines=9> */
.L_x_114:
[----:B------:R-:W-:-:S04]  /*2400*/  UIADD3 UR6, UPT, UPT, UR6, 0x1, URZ ;  /* 0x0000000106067890 */ /* 0x000fc8000fffe0ff */
[----:B------:R-:W-:-:S04]  /*2410*/  UISETP.NE.AND UP0, UPT, UR6, 0x4, UPT ;  /* 0x000000040600788c */ /* 0x000fc8000bf05270 */
[----:B------:R-:W-:Y:S02]  /*2420*/  USEL UR5, URZ, 0x1, UP0 ;  /* 0x00000001ff057887 */ /* 0x000fe40008000000 */
[----:B------:R-:W-:-:S04]  /*2430*/  USEL UR6, UR6, URZ, UP0 ;  /* 0x000000ff06067287 */ /* 0x000fc80008000000 */
[----:B------:R-:W-:Y:S01]  /*2440*/  ULEA UR6, UR6, UR4, 0x3 ;  /* 0x0000000406067291 */ /* 0x000fe2000f8e18ff */
[----:B-1----:R-:W-:-:S04]  /*2450*/  LOP3.LUT R3, R2, UR5, RZ, 0x3c, !PT ;  /* 0x0000000502037c12 */ /* 0x002fc8000f8e3cff */
[----:B------:R-:W-:Y:S01]  /*2460*/  SHF.L.U32 R3, R3, 0x1f, RZ ;  /* 0x0000001f03037819 */ /* 0x000fe200000006ff */
[----:B----4-:R-:W-:-:S07]  /*2470*/  IMAD.U32 R0, RZ, RZ, UR6 ;  /* 0x00000006ff007e24 */ /* 0x010fce000f8e00ff */
.L_x_39:
[----:B-1----:R1:W2:Y:S02]  /*2480*/  SYNCS.PHASECHK.TRANS64.TRYWAIT P0, [R0+URZ], R3 ;  /* 0x00000003000075a7 */ /* 0x0022a400080011ff */
[----:B--2---:R-:W-:Y:S05]  /*2490*/  @!P0 NANOSLEEP.SYNCS 0x989680 ;  /* 0x009896800000895d */ /* 0x004fea0003900000 */
[----:B------:R-:W2:Y:S02]  /*24a0*/  @!P0 SYNCS.PHASECHK.TRANS64 P0, [R0+URZ], R3 ;  /* 0x00000003000085a7 */ /* 0x000ea400080010ff */
[----:B--2---:R-:W-:Y:S05]  /*24b0*/  @P0 EXIT ;  /* 0x000000000000094d */ /* 0x004fea0003800000 */
[----:B------:R-:W-:Y:S05]  /*24c0*/  BRA `(.L_x_39) ;  /* 0xfffffffc00ec7947 */ /* 0x000fea000383ffff */
.L_x_17:
[----:B------:R-:W-:-:S04]  /*24d0*/  UISETP.NE.AND UP1, UPT, UR37, URZ, UPT ;  /* 0x000000ff2500728c */ /* 0x000fc8000bf25270 */
[----:B------:R-:W-:-:S09]  /*24e0*/  UISETP.NE.OR UP1, UPT, UR8, 0x1, UP1 ;  /* 0x000000010800788c */ /* 0x000fd20008f25670 */
[----:B------:R-:W-:Y:S05]  /*24f0*/  BRA.U UP1, `(.L_x_40) ;  /* 0x0000000501487547 */ /* 0x000fea000b800000 */
[----:B------:R-:W-:Y:S01]  /*2500*/  ISETP.NE.AND P2, PT, R2, RZ, PT ;  /* 0x000000ff0200720c */ /* 0x000fe20003f45270 */
[----:B------:R-:W-:Y:S01]  /*2510*/  IMAD.MOV.U32 R12, RZ, RZ, 0x1 ;  /* 0x00000001ff0c7424 */ /* 0x000fe200078e00ff */
[----:B------:R-:W-:Y:S02]  /*2520*/  CS2R R10, SRZ ;  /* 0x00000000000a7805 */ /* 0x000fe4000001ff00 */
[----:B------:R-:W-:Y:S01]  /*2530*/  CS2R R8, SRZ ;  /* 0x0000000000087805 */ /* 0x000fe2000001ff00 */
[----:B------:R-:W-:Y:S01]  /*2540*/  UMOV UR4, 0x400 ;  /* 0x0000040000047882 */ /* 0x000fe20000000000 */
[----:B------:R-:W-:Y:S01]  /*2550*/  UMOV UR6, URZ ;  /* 0x000000ff00067c82 */ /* 0x000fe20008000000 */
[----:B------:R-:W-:-:S12]  /*2560*/  ULEA UR37, UR37, UR4, 0x18 ;  /* 0x0000000425257291 */ /* 0x000fd8000f8ec0ff */
.L_x_44:
[----:B------:R-:W-:Y:S02]  /*2570*/  LEA R0, R8, UR37, 0x3 ;  /* 0x0000002508007c11 */ /* 0x000fe4000f8e18ff */
[----:B------:R-:W-:-:S03]  /*2580*/  SHF.L.U32 R5, R9, 0x1f, RZ ;  /* 0x0000001f09057819 */ /* 0x000fc600000006ff */
[----:B------:R-:W-:Y:S01]  /*2590*/  VIADD R4, R0, 0xe0 ;  /* 0x000000e000047836 */ /* 0x000fe20000000000 */
[----:B------:R-:W1:Y:S02]  /*25a0*/  SYNCS.PHASECHK.TRANS64.TRYWAIT P0, [R0+URZ+0xd0], R5 ;  /* 0x0000d005000075a7 */ /* 0x000e6400080011ff */
[----:B-1----:R-:W-:Y:S05]  /*25b0*/  @!P0 BRA `(.L_x_41) ;  /* 0x0000005c00988947 */ /* 0x002fea0003800000 */
.L_x_115:
[----:B------:R-:W-:Y:S01]  /*25c0*/  ULEA UR5, UR6, UR37, 0x3 ;  /* 0x0000002506057291 */ /* 0x000fe2000f8e18ff */
[----:B------:R-:W-:Y:S02]  /*25d0*/  PRMT R4, RZ, 0x654, R4 ;  /* 0x00000654ff047816 */ /* 0x000fe40000000004 */
[----:B-1----:R-:W-:Y:S01]  /*25e0*/  SHF.L.U32 R5, R12, 0x1f, RZ ;  /* 0x0000001f0c057819 */ /* 0x002fe200000006ff */
[----:B------:R-:W-:Y:S01]  /*25f0*/  UIADD3 UR4, UPT, UPT, UR5, 0x70, URZ ;  /* 0x0000007005047890 */ /* 0x000fe2000fffe0ff */
[----:B------:R1:W-:Y:S05]  /*2600*/  SYNCS.ARRIVE.TRANS64.RED.A1T0 RZ, [R4+URZ], RZ ;  /* 0x000000ff04ff79a7 */ /* 0x0003ea00081004ff */
[----:B------:R-:W-:Y:S01]  /*2610*/  IMAD.U32 R7, RZ, RZ, UR4 ;  /* 0x00000004ff077e24 */ /* 0x000fe2000f8e00ff */
[----:B------:R-:W2:Y:S04]  /*2620*/  SYNCS.PHASECHK.TRANS64.TRYWAIT P0, [UR5+0x80], R5 ;  /* 0x00008005ff0075a7 */ /* 0x000ea80008001105 */
[----:B------:R-:W-:Y:S01]  /*2630*/  PRMT R6, R2, 0x654, R7 ;  /* 0x0000065402067816 */ /* 0x000fe20000000007 */
[----:B-1----:R-:W-:Y:S01]  /*2640*/  @!P2 IMAD.MOV.U32 R4, RZ, RZ, 0x10 ;  /* 0x00000010ff04a424 */ /* 0x002fe200078e00ff */
[----:B--2---:R-:W-:Y:S06]  /*2650*/  @!P0 BRA `(.L_x_42) ;  /* 0x0000005c00848947 */ /* 0x004fec0003800000 */
.L_x_117:
[----:B------:R-:W-:Y:S01]  /*2660*/  ULEA UR4, UR6, UR37, 0x4 ;  /* 0x0000002506047291 */ /* 0x000fe2000f8e20ff */
[----:B------:R-:W-:Y:S01]  /*2670*/  SEL R3, R6, R3, !P2 ;  /* 0x0000000306037207 */ /* 0x000fe20005000000 */
[----:B------:R-:W-:Y:S01]  /*2680*/  UIADD3 UR5, UPT, UPT, UR5, 0x70, URZ ;  /* 0x0000007005057890 */ /* 0x000fe2000fffe0ff */
[----:B-1----:R-:W-:Y:S01]  /*2690*/  LEA R0, R11, UR37, 0x3 ;  /* 0x000000250b007c11 */ /* 0x002fe2000f8e18ff */
[----:B------:R-:W-:Y:S01]  /*26a0*/  UIADD3 UR4, UPT, UPT, UR4, 0x100, URZ ;  /* 0x0000010004047890 */ /* 0x000fe2000fffe0ff */
[----:B------:R-:W-:Y:S01]  /*26b0*/  SHF.L.U32 R5, R10, 0x1f, RZ ;  /* 0x0000001f0a057819 */ /* 0x000fe200000006ff */
[----:B------:R1:W-:Y:S01]  /*26c0*/  @!P2 SYNCS.ARRIVE.TRANS64.RED RZ, [R3+URZ], R4 ;  /* 0x0000000403ffa9a7 */ /* 0x0003e200080004ff */
[----:B------:R-:W-:Y:S01]  /*26d0*/  UIADD3 UR6, UPT, UPT, UR6, 0x1, URZ ;  /* 0x0000000106067890 */ /* 0x000fe2000fffe0ff */
[----:B------:R-:W-:-:S03]  /*26e0*/  VIADD R8, R8, 0x1 ;  /* 0x0000000108087836 */ /* 0x000fc60000000000 */
[----:B------:R-:W-:Y:S02]  /*26f0*/  UISETP.NE.AND UP0, UPT, UR6, 0x2, UPT ;  /* 0x000000020600788c */ /* 0x000fe4000bf05270 */
[----:B------:R-:W-:Y:S06]  /*2700*/  UGETNEXTWORKID.BROADCAST [UR4], [UR5] ;  /* 0x00000000040073ca */ /* 0x000fec0008000100 */
[----:B------:R-:W-:Y:S01]  /*2710*/  USEL UR4, URZ, 0x1, UP0 ;  /* 0x00000001ff047887 */ /* 0x000fe20008000000 */
[----:B------:R-:W-:Y:S01]  /*2720*/  ISETP.NE.AND P0, PT, R8, 0x2, PT ;  /* 0x000000020800780c */ /* 0x000fe20003f05270 */
[----:B------:R-:W-:Y:S01]  /*2730*/  USEL UR6, UR6, URZ, UP0 ;  /* 0x000000ff06067287 */ /* 0x000fe20008000000 */
[----:B------:R-:W2:Y:S03]  /*2740*/  SYNCS.PHASECHK.TRANS64.TRYWAIT P1, [R0+URZ+0x70], R5 ;  /* 0x00007005000075a7 */ /* 0x000ea600080211ff */
[----:B------:R-:W-:Y:S01]  /*2750*/  LOP3.LUT R12, R12, UR4, RZ, 0x3c, !PT ;  /* 0x000000040c0c7c12 */ /* 0x000fe2000f8e3cff */
[----:B-12---:R-:W-:Y:S07]  /*2760*/  @!P1 BRA `(.L_x_43) ;  /* 0x0000005c00589947 */ /* 0x006fee0003800000 */
.L_x_118:
[C---:B------:R-:W-:Y:S01]  /*2770*/  LEA R4, R11.reuse, UR37, 0x4 ;  /* 0x000000250b047c11 */ /* 0x040fe2000f8e20ff */
[----:B-1----:R-:W-:Y:S01]  /*2780*/  VIADD R0, R0, 0x80 ;  /* 0x0000008000007836 */ /* 0x002fe20000000000 */
[----:B------:R-:W-:Y:S01]  /*2790*/  SEL R8, R8, RZ, P0 ;  /* 0x000000ff08087207 */ /* 0x000fe20000000000 */
[----:B------:R-:W-:-:S03]  /*27a0*/  VIADD R11, R11, 0x1 ;  /* 0x000000010b0b7836 */ /* 0x000fc60000000000 */
[----:B------:R-:W1:Y:S01]  /*27b0*/  LDS.128 R4, [R4+0x100] ;  /* 0x0001000004047984 */ /* 0x000e620000000c00 */
[----:B------:R-:W-:Y:S02]  /*27c0*/  PRMT R0, RZ, 0x654, R0 ;  /* 0x00000654ff007816 */ /* 0x000fe40000000000 */
[C---:B------:R-:W-:Y:S01]  /*27d0*/  ISETP.NE.AND P1, PT, R11.reuse, 0x2, PT ;  /* 0x000000020b00780c */ /* 0x040fe20003f25270 */
[----:B------:R-:W-:Y:S01]  /*27e0*/  @!PT LDS RZ, [RZ] ;  /* 0x00000000fffff984 */ /* 0x000fe20000000800 */
[----:B------:R-:W-:Y:S01]  /*27f0*/  @!PT LDS RZ, [RZ] ;  /* 0x00000000fffff984 */ /* 0x000fe20000000800 */
[----:B------:R-:W-:Y:S01]  /*2800*/  @!PT LDS RZ, [RZ] ;  /* 0x00000000fffff984 */ /* 0x000fe20000000800 */
[----:B------:R-:W-:Y:S01]  /*2810*/  @!PT LDS RZ, [RZ] ;  /* 0x00000000fffff984 */ /* 0x000fe20000000800 */
[----:B------:R2:W-:Y:S06]  /*2820*/  MEMBAR.ALL.CTA ;  /* 0x0000000000007992 */ /* 0x0005ec0000008000 */
[----:B--2---:R-:W2:Y:S01]  /*2830*/  FENCE.VIEW.ASYNC.S ;  /* 0x00000000000073c6 */ /* 0x004ea20000000000 */
[----:B------:R-:W-:Y:S01]  /*2840*/  SEL R11, R11, RZ, P1 ;  /* 0x000000ff0b0b7207 */ /* 0x000fe20000800000 */
[----:B--2---:R2:W-:Y:S01]  /*2850*/  SYNCS.ARRIVE.TRANS64.RED.A1T0 RZ, [R0+URZ], RZ ;  /* 0x000000ff00ff79a7 */ /* 0x0045e200081004ff */
[----:B-1----:R-:W-:-:S02]  /*2860*/  LOP3.LUT P3, RZ, R6, 0x1, RZ, 0xc0, !PT ;  /* 0x0000000106ff7812 */ /* 0x002fc4000786c0ff */
[----:B------:R-:W-:-:S04]  /*2870*/  SEL R5, RZ, 0x1, P1 ;  /* 0x00000001ff057807 */ /* 0x000fc80000800000 */
[----:B------:R-:W-:Y:S02]  /*2880*/  LOP3.LUT R10, R10, R5, RZ, 0x3c, !PT ;  /* 0x000000050a0a7212 */ /* 0x000fe400078e3cff */
[----:B--2---:R-:W-:-:S04]  /*2890*/  SEL R0, RZ, 0x1, P0 ;  /* 0x00000001ff007807 */ /* 0x004fc80000000000 */
[----:B------:R-:W-:Y:S01]  /*28a0*/  LOP3.LUT R9, R9, R0, RZ, 0x3c, !PT ;  /* 0x0000000009097212 */ /* 0x000fe200078e3cff */
[----:B------:R-:W-:Y:S06]  /*28b0*/  @P3 BRA `(.L_x_44) ;  /* 0xfffffffc002c3947 */ /* 0x000fec000383ffff */
[----:B------:R-:W-:Y:S01]  /*28c0*/  ULEA UR5, UR6, UR37, 0x3 ;  /* 0x0000002506057291 */ /* 0x000fe2000f8e18ff */
[----:B------:R-:W-:-:S08]  /*28d0*/  SHF.L.U32 R3, R12, 0x1f, RZ ;  /* 0x0000001f0c037819 */ /* 0x000fd000000006ff */
[----:B------:R-:W1:Y:S02]  /*28e0*/  SYNCS.PHASECHK.TRANS64 P0, [UR5+0x80], R3 ;  /* 0x00008003ff0075a7 */ /* 0x000e640008001005 */
[----:B-1----:R-:W-:Y:S05]  /*28f0*/  @P0 BRA `(.L_x_45) ;  /* 0x0000000000080947 */ /* 0x002fea0003800000 */
[----:B------:R-:W1:Y:S02]  /*2900*/  SYNCS.PHASECHK.TRANS64.TRYWAIT P0, [UR5+0x80], R3 ;  /* 0x00008003ff0075a7 */ /* 0x000e640008001105 */
[----:B-1----:R-:W-:Y:S05]  /*2910*/  @!P0 BRA `(.L_x_46) ;  /* 0x0000005c00008947 */ /* 0x002fea0003800000 */
.L_x_45:
[----:B------:R-:W-:-:S04]  /*2920*/  UIADD3 UR4, UPT, UPT, UR6, 0x1, URZ ;  /* 0x0000000106047890 */ /* 0x000fc8000fffe0ff */
[----:B------:R-:W-:-:S04]  /*2930*/  UISETP.NE.AND UP0, UPT, UR4, 0x2, UPT ;  /* 0x000000020400788c */ /* 0x000fc8000bf05270 */
[----:B------:R-:W-:Y:S02]  /*2940*/  USEL UR7, URZ, 0x1, UP0 ;  /* 0x00000001ff077887 */ /* 0x000fe40008000000 */
[----:B------:R-:W-:-:S04]  /*2950*/  USEL UR4, UR4, URZ, UP0 ;  /* 0x000000ff04047287 */ /* 0x000fc80008000000 */
[----:B------:R-:W-:Y:S01]  /*2960*/  ULEA UR4, UR4, UR37, 0x3 ;  /* 0x0000002504047291 */ /* 0x000fe2000f8e18ff */
[----:B-1----:R-:W-:-:S04]  /*2970*/  LOP3.LUT R3, R12, UR7, RZ, 0x3c, !PT ;  /* 0x000000070c037c12 */ /* 0x002fc8000f8e3cff */
[----:B------:R-:W-:-:S04]  /*2980*/  SHF.L.U32 R0, R3, 0x1f, RZ ;  /* 0x0000001f03007819 */ /* 0x000fc800000006ff */
[----:B------:R-:W1:Y:S02]  /*2990*/  SYNCS.PHASECHK.TRANS64 P0, [UR4+0x80], R0 ;  /* 0x00008000ff0075a7 */ /* 0x000e640008001004 */
[----:B-1----:R-:W-:Y:S05]  /*29a0*/  @P0 EXIT ;  /* 0x000000000000094d */ /* 0x002fea0003800000 */
[----:B------:R-:W-:Y:S02]  /*29b0*/  SHF.L.U32 R3, R3, 0x1f, RZ ;  /* 0x0000001f03037819 */ /* 0x000fe400000006ff */
[----:B------:R-:W-:-:S07]  /*29c0*/  MOV R0, UR4 ;  /* 0x0000000400007c02 */ /* 0x000fce0008000f00 */
.L_x_47:
[----:B-1----:R1:W2:Y:S02]  /*29d0*/  SYNCS.PHASECHK.TRANS64.TRYWAIT P0, [R0+URZ+0x80], R3 ;  /* 0x00008003000075a7 */ /* 0x0022a400080011ff */
[----:B--2---:R-:W-:Y:S05]  /*29e0*/  @!P0 NANOSLEEP.SYNCS 0x989680 ;  /* 0x009896800000895d */ /* 0x004fea0003900000 */
[----:B------:R-:W2:Y:S02]  /*29f0*/  @!P0 SYNCS.PHASECHK.TRANS64 P0, [R0+URZ+0x80], R3 ;  /* 0x00008003000085a7 */ /* 0x000ea400080010ff */
[----:B--2---:R-:W-:Y:S05]  /*2a00*/  @P0 EXIT ;  /* 0x000000000000094d */ /* 0x004fea0003800000 */
[----:B------:R-:W-:Y:S05]  /*2a10*/  BRA `(.L_x_47) ;  /* 0xfffffffc00ec7947 */ /* 0x000fea000383ffff */
.L_x_40:
[----:B------:R-:W-:-:S09]  /*2a20*/  UISETP.NE.AND UP1, UPT, UR8, URZ, UPT ;  /* 0x000000ff0800728c */ /* 0x000fd2000bf25270 */
[----:B------:R-:W-:Y:S05]  /*2a30*/  BRA.U UP1, `(.L_x_48) ;  /* 0x0000000d01607547 */ /* 0x000fea000b800000 */
[----:B------:R-:W-:Y:S01]  /*2a40*/  UMOV UR4, 0x40 ;  /* 0x0000004000047882 */ /* 0x000fe20000000000 */
[----:B------:R-:W-:Y:S01]  /*2a50*/  NOP ;  /* 0x0000000000007918 */ /* 0x000fe20000000000 */
[----:B------:R-:W-:Y:S01]  /*2a60*/  ULEA UR4, UR37, UR4, 0x18 ;  /* 0x0000000425047291 */ /* 0x000fe2000f8ec0ff */
[----:B------:R-:W-:Y:S02]  /*2a70*/  UMOV UR5, 0x400 ;  /* 0x0000040000057882 */ /* 0x000fe40000000000 */
[----:B------:R-:W-:-:S06]  /*2a80*/  ULEA UR37, UR37, UR5, 0x18 ;  /* 0x0000000525257291 */ /* 0x000fcc000f8ec0ff */
[----:B------:R-:W1:Y:S02]  /*2a90*/  LDS.U8 R0, [UR4+0x1c] ;  /* 0x00001c04ff007984 */ /* 0x000e640008000000 */
[----:B-1----:R-:W-:-:S13]  /*2aa0*/  ISETP.NE.AND P0, PT, R0, RZ, PT ;  /* 0x000000ff0000720c */ /* 0x002fda0003f05270 */
[----:B------:R-:W-:Y:S05]  /*2ab0*/  @P0 BRA `(.L_x_49) ;  /* 0x0000000000580947 */ /* 0x000fea0003800000 */
[----:B------:R-:W-:-:S13]  /*2ac0*/  ELECT P0, URZ, PT ;  /* 0x0000000000ff782f */ /* 0x000fda0003800000 */
[----:B------:R-:W-:Y:S05]  /*2ad0*/  @!P0 BRA `(.L_x_50) ;  /* 0x0000000000608947 */ /* 0x000fea0003800000 */
[----:B------:R-:W-:Y:S01]  /*2ae0*/  UMOV UR5, 0x10 ;  /* 0x0000001000057882 */ /* 0x000fe20000000000 */
[----:B------:R-:W-:Y:S01]  /*2af0*/  HFMA2 R0, -RZ, RZ, 0, 5.9604644775390625e-08 ;  /* 0x00000001ff007431 */ /* 0x000fe200000001ff */
[----:B------:R-:W-:-:S03]  /*2b00*/  MOV R2, 0xffff ;  /* 0x0000ffff00027802 */ /* 0x000fc60000000f00 */
[----:B------:R-:W-:Y:S04]  /*2b10*/  DEPBAR.LE SB1, 0x36 ;  /* 0x00009d800000791a */ /* 0x000fe80000000000 */
[----:B------:R-:W1:Y:S02]  /*2b20*/  UTCATOMSWS.FIND_AND_SET.ALIGN UP0, UR5, UR5 ;  /* 0x00000005000575e3 */ /* 0x000e640008000800 */
[----:B-1----:R-:W-:Y:S01]  /*2b30*/  MOV R3, UR5 ;  /* 0x0000000500037c02 */ /* 0x002fe20008000f00 */
[----:B------:R-:W-:Y:S06]  /*2b40*/  BRA.U UP0, `(.L_x_51) ;  /* 0x0000000100187547 */ /* 0x000fec000b800000 */
.L_x_52:
[----:B------:R-:W-:Y:S05]  /*2b50*/  NANOSLEEP 0x64 ;  /* 0x000000640000795d */ /* 0x000fea0003800000 */
[----:B------:R-:W-:-:S05]  /*2b60*/  UMOV UR5, 0x10 ;  /* 0x0000001000057882 */ /* 0x000fca0000000000 */
[----:B------:R-:W-:Y:S04]  /*2b70*/  DEPBAR.LE SB1, 0x36 ;  /* 0x00009d800000791a */ /* 0x000fe80000000000 */
[----:B------:R-:W1:Y:S02]  /*2b80*/  UTCATOMSWS.FIND_AND_SET.ALIGN UP0, UR5, UR5 ;  /* 0x00000005000575e3 */ /* 0x000e640008000800 */
[----:B-1----:R-:W-:Y:S01]  /*2b90*/  MOV R3, UR5 ;  /* 0x0000000500037c02 */ /* 0x002fe20008000f00 */
[----:B------:R-:W-:Y:S05]  /*2ba0*/  BRA.U !UP0, `(.L_x_52) ;  /* 0xfffffffd08e87547 */ /* 0x000fea000b83ffff */
.L_x_51:
[-C--:B------:R-:W-:Y:S02]  /*2bb0*/  SHF.L.U32 R2, R2, R3.reuse, RZ ;  /* 0x0000000302027219 */ /* 0x080fe400000006ff */
[----:B------:R-:W-:Y:S01]  /*2bc0*/  SHF.L.U32 R0, R0, R3, RZ ;  /* 0x0000000300007219 */ /* 0x000fe200000006ff */
[----:B------:R-:W-:Y:S02]  /*2bd0*/  IMAD.SHL.U32 R3, R3, 0x20, RZ ;  /* 0x0000002003037824 */ /* 0x000fe400078e00ff */
[----:B------:R1:W-:Y:S04]  /*2be0*/  ATOMS.OR RZ, [UR4+0x14], R2 ;  /* 0x00001402ffff798c */ /* 0x0003e8000b000004 */
[----:B------:R1:W-:Y:S04]  /*2bf0*/  ATOMS.OR RZ, [UR4+0x18], R0 ;  /* 0x00001800ffff798c */ /* 0x0003e8000b000004 */
[----:B------:R1:W-:Y:S01]  /*2c00*/  STS [UR37+0x120], R3 ;  /* 0x00012003ff007988 */ /* 0x0003e20008000825 */
[----:B------:R-:W-:Y:S05]  /*2c10*/  BRA `(.L_x_50) ;  /* 0x0000000000107947 */ /* 0x000fea0003800000 */
.L_x_49:
[----:B------:R-:W-:Y:S02]  /*2c20*/  MOV R0, 0xffffffff ;  /* 0xffffffff00007802 */ /* 0x000fe40000000f00 */
[----:B------:R-:W-:-:S03]  /*2c30*/  MOV R2, 0x2c60 ;  /* 0x00002c6000027802 */ /* 0x000fc60000000f00 */
[----:B------:R1:W-:Y:S04]  /*2c40*/  STS [UR37+0x120], R0 ;  /* 0x00012000ff007988 */ /* 0x0003e80008000825 */
[----:B-1-3-5:R-:W-:Y:S05]  /*2c50*/  CALL.REL.NOINC `($__internal_1_$__cuda_sm10x_tcgen05_guardrail_trap_phase_invalid_during_alloc) ;  /* 0x0000005c00bc7944 */ /* 0x02afea0003c00000 */
.L_x_50:
[----:B------:R-:W-:Y:S05]  /*2c60*/  WARPSYNC.ALL ;  /* 0x0000000000007948 */ /* 0x000fea0003800000 */
[----:B------:R-:W2:Y:S01]  /*2c70*/  S2UR UR6, SR_CgaCtaId ;  /* 0x00000000000679c3 */ /* 0x000ea20000008800 */
[----:B------:R-:W-:Y:S01]  /*2c80*/  UMOV UR4, 0x400 ;  /* 0x0000040000047882 */ /* 0x000fe20000000000 */
[----:B------:R-:W-:-:S06]  /*2c90*/  NOP ;  /* 0x0000000000007918 */ /* 0x000fcc0000000000 */
[----:B------:R-:W-:Y:S06]  /*2ca0*/  BAR.ARV 0x6, 0xa0 ;  /* 0x0182800000007b1d */ /* 0x000fec0000002000 */
[----:B------:R-:W4:Y:S01]  /*2cb0*/  LDCU UR7, c[0x0][0x38c] ;  /* 0x00007180ff0777ac */ /* 0x000f220008000800 */
[----:B------:R-:W-:Y:S01]  /*2cc0*/  IMAD.MOV.U32 R11, RZ, RZ, 0x1 ;  /* 0x00000001ff0b7424 */ /* 0x000fe200078e00ff */
[----:B------:R-:W-:Y:S01]  /*2cd0*/  CS2R R8, SRZ ;  /* 0x0000000000087805 */ /* 0x000fe2000001ff00 */
[----:B------:R-:W-:Y:S01]  /*2ce0*/  IMAD.MOV.U32 R10, RZ, RZ, RZ ;  /* 0x000000ffff0a7224 */ /* 0x000fe200078e00ff */
[----:B------:R-:W-:Y:S01]  /*2cf0*/  UMOV UR18, URZ ;  /* 0x000000ff00127c82 */ /* 0x000fe20008000000 */
[----:B------:R-:W-:Y:S01]  /*2d00*/  UMOV UR17, URZ ;  /* 0x000000ff00117c82 */ /* 0x000fe20008000000 */
[----:B------:R-:W-:Y:S01]  /*2d10*/  UMOV UR20, 0x0 ;  /* 0x0000000000147882 */ /* 0x000fe20000000000 */
[----:B------:R-:W-:Y:S01]  /*2d20*/  UMOV UR21, 0x82004a0 ;  /* 0x082004a000157882 */ /* 0x000fe20000000000 */
[----:B--2---:R-:W-:Y:S01]  /*2d30*/  ULEA UR6, UR6, UR4, 0x18 ;  /* 0x0000000406067291 */ /* 0x004fe2000f8ec0ff */
[----:B------:R-:W2:Y:S03]  /*2d40*/  LDCU UR4, c[0x0][0x38c] ;  /* 0x00007180ff0477ac */ /* 0x000ea60008000800 */
[----:B------:R-:W-:-:S02]  /*2d50*/  UIADD3 UR11, UPT, UPT, UR6, 0x8400, URZ ;  /* 0x00008400060b7890 */ /* 0x000fc4000fffe0ff */
[----:B----4-:R-:W-:-:S03]  /*2d60*/  UIADD3 UR7, UPT, UPT, UR7, 0x1f, URZ ;  /* 0x0000001f07077890 */ /* 0x010fc6000fffe0ff */
[----:B-1----:R-:W1:Y:S01]  /*2d70*/  LDS R0, [UR6+0x120] ;  /* 0x00012006ff007984 */ /* 0x002e620008000800 */
[----:B------:R-:W-:Y:S02]  /*2d80*/  UIADD3 UR12, UPT, UPT, UR6, 0xc400, URZ ;  /* 0x0000c400060c7890 */ /* 0x000fe4000fffe0ff */
[----:B------:R-:W-:Y:S02]  /*2d90*/  USHF.R.S32.HI UR5, URZ, 0x1f, UR7 ;  /* 0x0000001fff057899 */ /* 0x000fe40008011407 */
[----:B------:R-:W-:Y:S02]  /*2da0*/  USHF.R.U32.HI UR11, URZ, 0x4, UR11 ;  /* 0x00000004ff0b7899 */ /* 0x000fe4000801160b */
[----:B------:R-:W-:Y:S02]  /*2db0*/  ULEA.HI UR5, UR5, UR7, URZ, 0x5 ;  /* 0x0000000705057291 */ /* 0x000fe4000f8f28ff */
[----:B------:R-:W-:Y:S02]  /*2dc0*/  USHF.R.U32.HI UR12, URZ, 0x4, UR12 ;  /* 0x00000004ff0c7899 */ /* 0x000fe4000801160c */
[----:B------:R-:W-:-:S02]  /*2dd0*/  USHF.R.S32.HI UR5, URZ, 0x5, UR5 ;  /* 0x00000005ff057899 */ /* 0x000fc40008011405 */
[----:B------:R-:W-:Y:S02]  /*2de0*/  ULOP3.LUT UR11, UR11, 0x3fff, URZ, 0xc0, !UPT ;  /* 0x00003fff0b0b7892 */ /* 0x000fe4000f8ec0ff */
[----:B------:R-:W-:Y:S02]  /*2df0*/  UISETP.LT.AND UP0, UPT, UR5, 0x1, UPT ;  /* 0x000000010500788c */ /* 0x000fe4000bf01270 */
[----:B------:R-:W-:Y:S02]  /*2e00*/  ULOP3.LUT UR12, UR12, 0x3fff, URZ, 0xc0, !UPT ;  /* 0x00003fff0c0c7892 */ /* 0x000fe4000f8ec0ff */
[----:B------:R-:W-:Y:S02]  /*2e10*/  USEL UR10, UR5, 0x1, !UP0 ;  /* 0x00000001050a7887 */ /* 0x000fe4000c000000 */
[----:B------:R-:W-:Y:S02]  /*2e20*/  ULOP3.LUT UR11, UR11, 0x10000, URZ, 0xfc, !UPT ;  /* 0x000100000b0b7892 */ /* 0x000fe4000f8efcff */
[----:B------:R-:W-:-:S02]  /*2e30*/  ULOP3.LUT UR12, UR12, 0x10000, URZ, 0xfc, !UPT ;  /* 0x000100000c0c7892 */ /* 0x000fc4000f8efcff */
[----:B------:R-:W-:Y:S02]  /*2e40*/  UIADD3 UR10, UPT, UPT, -UR10, URZ, URZ ;  /* 0x000000ff0a0a7290 */ /* 0x000fe4000fffe1ff */
[----:B--2---:R-:W-:Y:S01]  /*2e50*/  UISETP.GE.AND UP3, UPT, UR4, 0x1, UPT ;  /* 0x000000010400788c */ /* 0x004fe2000bf66270 */
[----:B-1----:R-:W-:-:S15]  /*2e60*/  R2UR UR19, R0 ;  /* 0x00000000001372ca */ /* 0x002fde00000e0000 */
.L_x_59:
[----:B------:R-:W-:Y:S02]  /*2e70*/  LEA R0, R10, UR6, 0x3 ;  /* 0x000000060a007c11 */ /* 0x000fe4000f8e18ff */
[----:B------:R-:W-:Y:S02]  /*2e80*/  SHF.L.U32 R5, R9, 0x1f, RZ ;  /* 0x0000001f09057819 */ /* 0x000fe400000006ff */
[----:B------:R-:W-:Y:S01]  /*2e90*/  PLOP3.LUT P0, PT, PT, PT, UP3, 0x80, 0x8 ;  /* 0x000000000008781c */ /* 0x000fe20003f0f038 */
[----:B------:R-:W-:Y:S01]  /*2ea0*/  VIADD R3, R0, 0x80 ;  /* 0x0000008000037836 */ /* 0x000fe20000000000 */
[----:B-1----:R-:W1:Y:S02]  /*2eb0*/  SYNCS.PHASECHK.TRANS64.TRYWAIT P1, [R0+URZ+0x70], R5 ;  /* 0x00007005000075a7 */ /* 0x002e6400080211ff */
[----:B-1--4-:R-:W-:Y:S09]  /*2ec0*/  @!P1 BRA `(.L_x_53) ;  /* 0x0000005400ac9947 */ /* 0x012ff20003800000 */
.L_x_120:
[----:B------:R-:W-:Y:S01]  /*2ed0*/  LEA R4, R10, UR6, 0x4 ;  /* 0x000000060a047c11 */ /* 0x000fe2000f8e20ff */
[----:B------:R-:W-:Y:S01]  /*2ee0*/  @UP3 ULEA UR4, UR17, UR6, 0x3 ;  /* 0x0000000611043291 */ /* 0x000fe2000f8e18ff */
[----:B------:R-:W-:Y:S01]  /*2ef0*/  PLOP3.LUT P2, PT, PT, PT, PT, 0x80, 0x8 ;  /* 0x000000000008781c */ /* 0x000fe20003f4f070 */
[----:B------:R-:W-:Y:S01]  /*2f00*/  ULEA UR9, UR18, UR6, 0x3 ;  /* 0x0000000612097291 */ /* 0x000fe2000f8e18ff */
[----:B------:R-:W-:Y:S02]  /*2f10*/  PRMT R3, RZ, 0x654, R3 ;  /* 0x00000654ff037816 */ /* 0x000fe40000000003 */
[----:B-1----:R-:W1:Y:S01]  /*2f20*/  LDS.128 R4, [R4+0x100] ;  /* 0x0001000004047984 */ /* 0x002e620000000c00 */
[----:B------:R-:W-:Y:S02]  /*2f30*/  @P0 SHF.L.U32 R2, R8, 0x1f, RZ ;  /* 0x0000001f08020819 */ /* 0x000fe400000006ff */
[----:B------:R-:W-:Y:S01]  /*2f40*/  SHF.L.U32 R0, R11, 0x1f, RZ ;  /* 0x0000001f0b007819 */ /* 0x000fe200000006ff */
[----:B------:R-:W-:Y:S01]  /*2f50*/  @!PT LDS RZ, [RZ] ;  /* 0x00000000fffff984 */ /* 0x000fe20000000800 */
[----:B------:R-:W-:Y:S01]  /*2f60*/  @!PT LDS RZ, [RZ] ;  /* 0x00000000fffff984 */ /* 0x000fe20000000800 */
[----:B------:R-:W-:Y:S01]  /*2f70*/  @!PT LDS RZ, [RZ] ;  /* 0x00000000fffff984 */ /* 0x000fe20000000800 */
[----:B------:R-:W-:Y:S01]  /*2f80*/  @!PT LDS RZ, [RZ] ;  /* 0x00000000fffff984 */ /* 0x000fe20000000800 */
[----:B------:R2:W-:Y:S06]  /*2f90*/  MEMBAR.ALL.CTA ;  /* 0x0000000000007992 */ /* 0x0005ec0000008000 */
[----:B--2---:R-:W2:Y:S02]  /*2fa0*/  FENCE.VIEW.ASYNC.S ;  /* 0x00000000000073c6 */ /* 0x004ea40000000000 */
[----:B--2---:R2:W-:Y:S01]  /*2fb0*/  SYNCS.ARRIVE.TRANS64.RED.A1T0 RZ, [R3+URZ], RZ ;  /* 0x000000ff03ff79a7 */ /* 0x0045e200081004ff */
[----:B------:R2:W4:Y:S01]  /*2fc0*/  @P0 SYNCS.PHASECHK.TRANS64.TRYWAIT P2, [UR4], R2 ;  /* 0x00000002ff0005a7 */ /* 0x0005220008041104 */
[----:B-1----:R-:W-:Y:S01]  /*2fd0*/  LOP3.LUT P1, RZ, R6, 0x1, RZ, 0xc0, !PT ;  /* 0x0000000106ff7812 */ /* 0x002fe2000782c0ff */
[----:B------:R-:W1:Y:S02]  /*2fe0*/  SYNCS.PHASECHK.TRANS64.TRYWAIT P0, [UR9+0xb0], R0 ;  /* 0x0000b000ff0075a7 */ /* 0x000e640008001109 */
[----:B-12-4-:R-:W-:Y:S10]  /*2ff0*/  @!P0 BRA `(.L_x_54) ;  /* 0x0000005400748947 */ /* 0x016ff40003800000 */
.L_x_122:
[----:B------:R-:W-:Y:S01]  /*3000*/  IADD3 R10, PT, PT, R10, 0x1, RZ ;  /* 0x000000010a0a7810 */ /* 0x000fe20007ffe0ff */
[----:B------:R-:W-:Y:S06]  /*3010*/  BRA.U !UP3, `(.L_x_55) ;  /* 0x000000010b887547 */ /* 0x000fec000b800000 */
[----:B------:R-:W-:Y:S02]  /*3020*/  ULEA UR8, UR18, UR19, 0x7 ;  /* 0x0000001312087291 */ /* 0x000fe4000f8e38ff */
[----:B------:R-:W-:Y:S01]  /*3030*/  UPLOP3.LUT UP4, UPT, UPT, UPT, UPT, 0x40, 0x4 ;  /* 0x000000000004789c */ /* 0x000fe20003f8e870 */
[----:B------:R-:W-:Y:S01]  /*3040*/  UMOV UR16, UR10 ;  /* 0x0000000a00107c82 */ /* 0x000fe20008000000 */
[----:B------:R-:W-:Y:S01]  /*3050*/  UMOV UR15, UR5 ;  /* 0x00000005000f7c82 */ /* 0x000fe20008000000 */
[----:B------:R-:W-:-:S08]  /*3060*/  UMOV UR14, UR17 ;  /* 0x00000011000e7c82 */ /* 0x000fd00008000000 */
.L_x_58:
[----:B------:R-:W-:Y:S02]  /*3070*/  UIADD3 UR16, UPT, UPT, UR16, 0x1, URZ ;  /* 0x0000000110107890 */ /* 0x000fe4000fffe0ff */
[----:B--2---:R-:W-:Y:S02]  /*3080*/  ULEA UR7, UR14, UR6, 0x3 ;  /* 0x000000060e077291 */ /* 0x004fe4000f8e18ff */
[----:B------:R-:W-:Y:S01]  /*3090*/  UISETP.NE.AND UP0, UPT, UR16, URZ, UPT ;  /* 0x000000ff1000728c */ /* 0x000fe2000bf05270 */
[----:B----4-:R-:W-:Y:S10]  /*30a0*/  @P2 BRA `(.L_x_56) ;  /* 0x00000000000c2947 */ /* 0x010ff40003800000 */
[----:B-1----:R-:W-:Y:S04]  /*30b0*/  SHF.L.U32 R3, R8, 0x1f, RZ ;  /* 0x0000001f08037819 */ /* 0x002fe800000006ff */
[----:B------:R-:W1:Y:S02]  /*30c0*/  SYNCS.PHASECHK.TRANS64.TRYWAIT P0, [UR7], R3 ;  /* 0x00000003ff0075a7 */ /* 0x000e640008001107 */
[----:B-1----:R-:W-:Y:S05]  /*30d0*/  @!P0 BRA `(.L_x_57) ;  /* 0x0000005400548947 */ /* 0x002fea0003800000 */
.L_x_56:
[----:B------:R-:W-:Y:S01]  /*30e0*/  UISETP.NE.AND UP1, UPT, UR15, 0x1, UPT ;  /* 0x000000010f00788c */ /* 0x000fe2000bf25270 */
[----:B------:R-:W-:Y:S01]  /*30f0*/  PLOP3.LUT P2, PT, PT, PT, PT, 0x80, 0x8 ;  /* 0x000000000008781c */ /* 0x000fe20003f4f070 */
[----:B------:R-:W-:Y:S02]  /*3100*/  UIADD3 UR17, UPT, UPT, UR14, 0x1, URZ ;  /* 0x000000010e117890 */ /* 0x000fe4000fffe0ff */
[----:B------:R-:W-:Y:S02]  /*3110*/  ULEA UR22, UR14, UR12, 0x8 ;  /* 0x0000000c0e167291 */ /* 0x000fe4000f8e40ff */
[----:B------:R-:W-:Y:S01]  /*3120*/  UISETP.NE.AND UP2, UPT, UR17, 0x4, UPT ;  /* 0x000000041100788c */ /* 0x000fe2000bf45270 */
[----:B------:R-:W-:Y:S01]  /*3130*/  PLOP3.LUT P0, PT, PT, PT, UP1, 0x80, 0x8 ;  /* 0x000000000008781c */ /* 0x000fe20003f0f018 */
[----:B------:R-:W-:Y:S02]  /*3140*/  ULEA UR24, UR14, UR11, 0x8 ;  /* 0x0000000b0e187291 */ /* 0x000fe4000f8e40ff */
[----:B------:R-:W-:Y:S02]  /*3150*/  USEL UR13, URZ, 0x1, UP2 ;  /* 0x00000001ff0d7887 */ /* 0x000fe40009000000 */
[----:B------:R-:W-:Y:S02]  /*3160*/  USEL UR17, UR17, URZ, UP2 ;  /* 0x000000ff11117287 */ /* 0x000fe40009000000 */
[----:B------:R-:W-:Y:S02]  /*3170*/  UIADD3 UR7, UPT, UPT, UR7, 0x20, URZ ;  /* 0x0000002007077890 */ /* 0x000fe4000fffe0ff */
[----:B------:R-:W-:Y:S01]  /*3180*/  @UP1 ULEA UR4, UR17, UR6, 0x3 ;  /* 0x0000000611041291 */ /* 0x000fe2000f8e18ff */
[----:B------:R-:W-:Y:S01]  /*3190*/  LOP3.LUT R8, R8, UR13, RZ, 0x3c, !PT ;  /* 0x0000000d08087c12 */ /* 0x000fe2000f8e3cff */
[----:B------:R-:W-:Y:S01]  /*31a0*/  UMOV UR23, 0xc0004010 ;  /* 0xc000401000177882 */ /* 0x000fe20000000000 */
[----:B------:R-:W-:Y:S01]  /*31b0*/  UMOV UR25, 0xc0004010 ;  /* 0xc000401000197882 */ /* 0x000fe20000000000 */
[----:B------:R-:W-:Y:S01]  /*31c0*/  UIADD3 UR15, UPT, UPT, UR15, -0x1, URZ ;  /* 0xffffffff0f0f7890 */ /* 0x000fe2000fffe0ff */
[----:B-1----:R-:W-:Y:S01]  /*31d0*/  @P0 SHF.L.U32 R0, R8, 0x1f, RZ ;  /* 0x0000001f08000819 */ /* 0x002fe200000006ff */
[----:B------:R-:W-:Y:S03]  /*31e0*/  UMOV UR14, UR17 ;  /* 0x00000011000e7c82 */ /* 0x000fe60008000000 */
[----:B------:R2:W4:Y:S01]  /*31f0*/  @P0 SYNCS.PHASECHK.TRANS64.TRYWAIT P2, [UR4], R0 ;  /* 0x00000000ff0005a7 */ /* 0x0005220008041104 */
[----:B------:R2:W-:Y:S01]  /*3200*/  UTCIMMA gdesc[UR24], gdesc[UR22], tmem[UR8], tmem[UR20], idesc[UR21], UP4 ;  /* 0x00ff1416180075ea */ /* 0x0005e2000a000108 */
[----:B------:R-:W-:Y:S01]  /*3210*/  UPLOP3.LUT UP4, UPT, UPT, UPT, UPT, 0x80, 0x8 ;  /* 0x000000000008789c */ /* 0x000fe20003f8f070 */
[----:B------:R2:W-:Y:S01]  /*3220*/  UTCBAR [UR7], URZ ;  /* 0x000000ff070073e9 */ /* 0x0005e200080000ff */
[----:B------:R-:W-:Y:S09]  /*3230*/  BRA.U UP0, `(.L_x_58) ;  /* 0xfffffffd008c7547 */ /* 0x000ff2000b83ffff */
.L_x_55:
[----:B------:R-:W-:Y:S01]  /*3240*/  UIADD3 UR18, UPT, UPT, UR18, 0x1, URZ ;  /* 0x0000000112127890 */ /* 0x000fe2000fffe0ff */
[C---:B------:R-:W-:Y:S01]  /*3250*/  ISETP.NE.AND P0, PT, R10.reuse, 0x2, PT ;  /* 0x000000020a00780c */ /* 0x040fe20003f05270 */
[----:B------:R-:W-:Y:S02]  /*3260*/  UIADD3 UR9, UPT, UPT, UR9, 0x90, URZ ;  /* 0x0000009009097890 */ /* 0x000fe4000fffe0ff */
[----:B------:R-:W-:Y:S01]  /*3270*/  UISETP.NE.AND UP0, UPT, UR18, 0x4, UPT ;  /* 0x000000041200788c */ /* 0x000fe2000bf05270 */
[----:B-12---:R-:W-:Y:S02]  /*3280*/  SEL R0, RZ, 0x1, P0 ;  /* 0x00000001ff007807 */ /* 0x006fe40000000000 */
[----:B------:R-:W-:Y:S01]  /*3290*/  SEL R10, R10, RZ, P0 ;  /* 0x000000ff0a0a7207 */ /* 0x000fe20000000000 */
[----:B------:R-:W-:Y:S01]  /*32a0*/  USEL UR4, URZ, 0x1, UP0 ;  /* 0x00000001ff047887 */ /* 0x000fe20008000000 */
[----:B------:R-:W-:Y:S01]  /*32b0*/  LOP3.LUT R9, R9, R0, RZ, 0x3c, !PT ;  /* 0x0000000009097212 */ /* 0x000fe200078e3cff */
[----:B------:R-:W-:Y:S01]  /*32c0*/  USEL UR18, UR18, URZ, UP0 ;  /* 0x000000ff12127287 */ /* 0x000fe20008000000 */
[----:B------:R1:W-:Y:S03]  /*32d0*/  UTCBAR [UR9], URZ ;  /* 0x000000ff090073e9 */ /* 0x0003e600080000ff */
[----:B------:R-:W-:Y:S01]  /*32e0*/  LOP3.LUT R11, R11, UR4, RZ, 0x3c, !PT ;  /* 0x000000040b0b7c12 */ /* 0x000fe2000f8e3cff */
[----:B------:R-:W-:Y:S07]  /*32f0*/  @P1 BRA `(.L_x_59) ;  /* 0xfffffff800dc1947 */ /* 0x000fee000383ffff */
[----:B------:R-:W2:Y:S01]  /*3300*/  S2UR UR4, SR_CgaCtaId ;  /* 0x00000000000479c3 */ /* 0x000ea20000008800 */
[----:B------:R-:W-:Y:S01]  /*3310*/  ELECT P0, URZ, PT ;  /* 0x0000000000ff782f */ /* 0x000fe20003800000 */
[----:B------:R-:W-:Y:S01]  /*3320*/  IMAD.MOV.U32 R0, RZ, RZ, 0x1 ;  /* 0x00000001ff007424 */ /* 0x000fe200078e00ff */
[----:B------:R-:W-:Y:S01]  /*3330*/  UIADD3 UR6, UPT, UPT, UR6, 0xb0, URZ ;  /* 0x000000b006067890 */ /* 0x000fe2000fffe0ff */
[----:B------:R-:W-:Y:S01]  /*3340*/  SHF.L.U32 R3, R11, 0x1f, RZ ;  /* 0x0000001f0b037819 */ /* 0x000fe200000006ff */
[----:B------:R-:W-:-:S03]  /*3350*/  UMOV UR5, 0x40 ;  /* 0x0000004000057882 */ /* 0x000fc60000000000 */
[----:B------:R-:W-:Y:S01]  /*3360*/  UVIRTCOUNT.DEALLOC.SMPOOL 0x80 ;  /* 0x000000800000784c */ /* 0x000fe20000000000 */
[----:B--2---:R-:W-:Y:S02]  /*3370*/  ULEA UR4, UR4, UR5, 0x18 ;  /* 0x0000000504047291 */ /* 0x004fe4000f8ec0ff */
[----:B------:R-:W-:-:S07]  /*3380*/  ULEA UR5, UR18, UR6, 0x3 ;  /* 0x0000000612057291 */ /* 0x000fce000f8e18ff */
[----:B------:R2:W-:Y:S02]  /*3390*/  @P0 STS.U8 [UR4+0x1c], R0 ;  /* 0x00001c00ff000988 */ /* 0x0005e40008000004 */
[----:B------:R-:W3:Y:S02]  /*33a0*/  SYNCS.PHASECHK.TRANS64.TRYWAIT P0, [UR5], R3 ;  /* 0x00000003ff0075a7 */ /* 0x000ee40008001105 */
[----:B--23--:R-:W-:Y:S05]  /*33b0*/  @!P0 BRA `(.L_x_60) ;  /* 0x0000005000b48947 */ /* 0x00cfea0003800000 */
.L_x_125:
[----:B------:R-:W-:-:S04]  /*33c0*/  UIADD3 UR7, UPT, UPT, UR18, 0x1, URZ ;  /* 0x0000000112077890 */ /* 0x000fc8000fffe0ff */
[----:B------:R-:W-:-:S04]  /*33d0*/  UISETP.NE.AND UP0, UPT, UR7, 0x4, UPT ;  /* 0x000000040700788c */ /* 0x000fc8000bf05270 */
[----:B------:R-:W-:Y:S02]  /*33e0*/  USEL UR8, URZ, 0x1, UP0 ;  /* 0x00000001ff087887 */ /* 0x000fe40008000000 */
[----:B------:R-:W-:-:S04]  /*33f0*/  USEL UR7, UR7, URZ, UP0 ;  /* 0x000000ff07077287 */ /* 0x000fc80008000000 */
[----:B------:R-:W-:Y:S01]  /*3400*/  ULEA UR5, UR7, UR6, 0x3 ;  /* 0x0000000607057291 */ /* 0x000fe2000f8e18ff */
[----:B------:R-:W-:-:S04]  /*3410*/  LOP3.LUT R2, R11, UR8, RZ, 0x3c, !PT ;  /* 0x000000080b027c12 */ /* 0x000fc8000f8e3cff */
[----:B--2---:R-:W-:-:S04]  /*3420*/  SHF.L.U32 R3, R2, 0x1f, RZ ;  /* 0x0000001f02037819 */ /* 0x004fc800000006ff */
[----:B------:R-:W2:Y:S02]  /*3430*/  SYNCS.PHASECHK.TRANS64.TRYWAIT P0, [UR5], R3 ;  /* 0x00000003ff0075a7 */ /* 0x000ea40008001105 */
[----:B--2---:R-:W-:Y:S05]  /*3440*/  @!P0 BRA `(.L_x_61) ;  /* 0x0000005000a88947 */ /* 0x004fea0003800000 */
.L_x_127:
        /* <DEDUP_REMOVED lines=9> */
.L_x_129:
[----:B------:R-:W-:-:S04]  /*34e0*/  UIADD3 UR7, UPT, UPT, UR7, 0x1, URZ ;  /* 0x0000000107077890 */ /* 0x000fc8000fffe0ff */
[----:B------:R-:W-:-:S04]  /*34f0*/  UISETP.NE.AND UP0, UPT, UR7, 0x4, UPT ;  /* 0x000000040700788c */ /* 0x000fc8000bf05270 */
[----:B------:R-:W-:Y:S02]  /*3500*/  USEL UR5, URZ, 0x1, UP0 ;  /* 0x00000001ff057887 */ /* 0x000fe40008000000 */
[----:B------:R-:W-:-:S04]  /*3510*/  USEL UR7, UR7, URZ, UP0 ;  /* 0x000000ff07077287 */ /* 0x000fc80008000000 */
[----:B------:R-:W-:Y:S01]  /*3520*/  ULEA UR7, UR7, UR6, 0x3 ;  /* 0x0000000607077291 */ /* 0x000fe2000f8e18ff */
[----:B--2---:R-:W-:-:S04]  /*3530*/  LOP3.LUT R3, R2, UR5, RZ, 0x3c, !PT ;  /* 0x0000000502037c12 */ /* 0x004fc8000f8e3cff */
[----:B------:R-:W-:-:S04]  /*3540*/  SHF.L.U32 R3, R3, 0x1f, RZ ;  /* 0x0000001f03037819 */ /* 0x000fc800000006ff */
[----:B------:R-:W2:Y:S02]  /*3550*/  SYNCS.PHASECHK.TRANS64.TRYWAIT P0, [UR7], R3 ;  /* 0x00000003ff0075a7 */ /* 0x000ea40008001107 */
[----:B--2---:R-:W-:Y:S05]  /*3560*/  @!P0 BRA `(.L_x_63) ;  /* 0x0000005000908947 */ /* 0x004fea0003800000 */
.L_x_131:
[----:B------:R-:W-:Y:S01]  /*3570*/  NOP ;  /* 0x0000000000007918 */ /* 0x000fe20000000000 */
[----:B--2---:R-:W2:Y:S01]  /*3580*/  LDS R0, [UR4+0x14] ;  /* 0x00001404ff007984 */ /* 0x004ea20008000800 */
[----:B------:R-:W-:Y:S01]  /*3590*/  ULOP3.LUT UR6, UR19, 0xffff, URZ, 0xc0, !UPT ;  /* 0x0000ffff13067892 */ /* 0x000fe2000f8ec0ff */
[----:B------:R-:W-:Y:S01]  /*35a0*/  UMOV UR8, 0xffff ;  /* 0x0000ffff00087882 */ /* 0x000fe20000000000 */
[----:B------:R-:W-:Y:S02]  /*35b0*/  UMOV UR5, 0x1 ;  /* 0x0000000100057882 */ /* 0x000fe40000000000 */
[----:B------:R-:W-:-:S04]  /*35c0*/  USHF.R.U32.HI UR6, URZ, 0x5, UR6 ;  /* 0x00000005ff067899 */ /* 0x000fc80008011606 */
[----:B------:R-:W-:Y:S02]  /*35d0*/  USHF.L.U32 UR8, UR8, UR6, URZ ;  /* 0x0000000608087299 */ /* 0x000fe400080006ff */
[----:B------:R-:W-:-:S04]  /*35e0*/  USHF.L.U32 UR5, UR5, UR6, URZ ;  /* 0x0000000605057299 */ /* 0x000fc800080006ff */
[----:B--2---:R-:W-:-:S04]  /*35f0*/  LOP3.LUT R0, R0, UR8, RZ, 0xc0, !PT ;  /* 0x0000000800007c12 */ /* 0x004fc8000f8ec0ff */
[----:B------:R-:W-:-:S13]  /*3600*/  ISETP.NE.AND P0, PT, R0, UR8, PT ;  /* 0x0000000800007c0c */ /* 0x000fda000bf05270 */
[----:B------:R-:W-:Y:S05]  /*3610*/  @P0 BRA `(.L_x_64) ;  /* 0x0000000000580947 */ /* 0x000fea0003800000 */
[----:B------:R-:W2:Y:S02]  /*3620*/  LDS R0, [UR4+0x18] ;  /* 0x00001804ff007984 */ /* 0x000ea40008000800 */
[----:B--2---:R-:W-:-:S04]  /*3630*/  LOP3.LUT R0, R0, UR5, RZ, 0xc0, !PT ;  /* 0x0000000500007c12 */ /* 0x004fc8000f8ec0ff */
[----:B------:R-:W-:-:S13]  /*3640*/  ISETP.NE.AND P0, PT, R0, UR5, PT ;  /* 0x0000000500007c0c */ /* 0x000fda000bf05270 */
[----:B------:R-:W-:Y:S05]  /*3650*/  @P0 BRA `(.L_x_65) ;  /* 0x00000000003c0947 */ /* 0x000fea0003800000 */
[----:B------:R-:W2:Y:S01]  /*3660*/  S2R R2, SR_LANEID ;  /* 0x0000000000027919 */ /* 0x000ea20000000000 */
[----:B------:R-:W-:Y:S01]  /*3670*/  ULOP3.LUT UR8, URZ, UR8, URZ, 0x33, !UPT ;  /* 0x00000008ff087292 */ /* 0x000fe2000f8e33ff */
[----:B------:R-:W-:Y:S01]  /*3680*/  LOP3.LUT R4, RZ, UR5, RZ, 0x33, !PT ;  /* 0x00000005ff047c12 */ /* 0x000fe2000f8e33ff */
[----:B------:R-:W-:Y:S02]  /*3690*/  VOTEU.ANY UR7, UPT, PT ;  /* 0x0000000000077886 */ /* 0x000fe400038e0100 */
[----:B------:R-:W-:Y:S01]  /*36a0*/  UFLO.U32 UR7, UR7 ;  /* 0x00000007000772bd */ /* 0x000fe200080e0000 */
[----:B------:R-:W3:Y:S01]  /*36b0*/  REDUX UR5, R4 ;  /* 0x00000000040573c4 */ /* 0x000ee20000000000 */
[----:B------:R-:W-:-:S06]  /*36c0*/  IMAD.U32 R0, RZ, RZ, UR8 ;  /* 0x00000008ff007e24 */ /* 0x000fcc000f8e00ff */
[----:B------:R1:W-:Y:S01]  /*36d0*/  UTCATOMSWS.AND URZ, UR8 ;  /* 0x0000000800ff79e3 */ /* 0x0003e20008000000 */
[----:B------:R-:W4:Y:S01]  /*36e0*/  REDUX UR6, R0 ;  /* 0x00000000000673c4 */ /* 0x000f220000000000 */
[----:B--2---:R-:W-:Y:S01]  /*36f0*/  ISETP.EQ.U32.AND P0, PT, R2, UR7, PT ;  /* 0x0000000702007c0c */ /* 0x004fe2000bf02070 */
[----:B---3--:R-:W-:Y:S01]  /*3700*/  IMAD.U32 R2, RZ, RZ, UR5 ;  /* 0x00000005ff027e24 */ /* 0x008fe2000f8e00ff */
[----:B----4-:R-:W-:-:S11]  /*3710*/  MOV R3, UR6 ;  /* 0x0000000600037c02 */ /* 0x010fd60008000f00 */
[----:B------:R1:W-:Y:S04]  /*3720*/  @P0 ATOMS.AND RZ, [UR4+0x14], R3 ;  /* 0x00001403ffff098c */ /* 0x0003e8000a800004 */
[----:B------:R1:W-:Y:S01]  /*3730*/  @P0 ATOMS.AND RZ, [UR4+0x18], R2 ;  /* 0x00001802ffff098c */ /* 0x0003e2000a800004 */
[----:B------:R-:W-:Y:S05]  /*3740*/  BRA `(.L_x_66) ;  /* 0x0000000000147947 */ /* 0x000fea0003800000 */
.L_x_65:
[----:B------:R-:W-:Y:S02]  /*3750*/  MOV R2, 0x3770 ;  /* 0x0000377000027802 */ /* 0x000fe40000000f00 */
[----:B-1--45:R-:W-:Y:S05]  /*3760*/  CALL.REL.NOINC `($__internal_0_$__cuda_sm10x_tcgen05_guardrail_trap_col_being_dealloced_not_returned_by_alloc) ;  /* 0x0000005000ec7944 */ /* 0x032fea0003c00000 */
[----:B------:R-:W-:Y:S05]  /*3770*/  BRA `(.L_x_66) ;  /* 0x0000000000087947 */ /* 0x000fea0003800000 */
.L_x_64:
[----:B------:R-:W-:Y:S02]  /*3780*/  MOV R2, 0x37a0 ;  /* 0x000037a000027802 */ /* 0x000fe40000000f00 */
[----:B-1--45:R-:W-:Y:S05]  /*3790*/  CALL.REL.NOINC `($__internal_2_$__cuda_sm10x_tcgen05_guardrail_trap_unallocated_columns_being_dealloced) ;  /* 0x0000005000f87944 */ /* 0x032fea0003c00000 */
.L_x_66:
[----:B------:R-:W-:Y:S01]  /*37a0*/  NOP ;  /* 0x0000000000007918 */ /* 0x000fe20000000000 */
[----:B-1----:R-:W-:Y:S05]  /*37b0*/  EXIT ;  /* 0x000000000000794d */ /* 0x002fea0003800000 */
.L_x_48:
[----:B------:R-:W-:-:S09]  /*37c0*/  UISETP.NE.OR UP2, UPT, UR8, 0x3, !UP2 ;  /* 0x000000030800788c */ /* 0x000fd2000d745670 */
[----:B------:R-:W-:Y:S05]  /*37d0*/  BRA.U UP2, `(.L_x_67) ;  /* 0x0000000d02407547 */ /* 0x000fea000b800000 */
[----:B------:R-:W1:Y:S01]  /*37e0*/  LDC R0, c[0x0][0xb30] ;  /* 0x0002cc00ff007b82 */ /* 0x000e620000000800 */
[----:B------:R-:W2:Y:S01]  /*37f0*/  LDCU.64 UR8, c[0x0][0x888] ;  /* 0x00011100ff0877ac */ /* 0x000ea20008000a00 */
[----:B------:R-:W-:Y:S02]  /*3800*/  HFMA2 R29, -RZ, RZ, 0, 0 ;  /* 0x00000000ff1d7431 */ /* 0x000fe400000001ff */
[----:B------:R-:W-:Y:S01]  /*3810*/  IMAD.MOV.U32 R31, RZ, RZ, 0x1 ;  /* 0x00000001ff1f7424 */ /* 0x000fe200078e00ff */
[----:B------:R-:W-:Y:S01]  /*3820*/  MOV R23, 0x2000 ;  /* 0x0000200000177802 */ /* 0x000fe20000000f00 */
[----:B------:R-:W4:Y:S01]  /*3830*/  LDCU.64 UR4, c[0x0][0x890] ;  /* 0x00011200ff0477ac */ /* 0x000f220008000a00 */
[----:B------:R-:W-:Y:S01]  /*3840*/  IMAD.MOV.U32 R30, RZ, RZ, RZ ;  /* 0x000000ffff1e7224 */ /* 0x000fe200078e00ff */
[----:B------:R-:W3:Y:S01]  /*3850*/  LDC R19, c[0x0][0x370] ;  /* 0x0000dc00ff137b82 */ /* 0x000ee20000000800 */
[----:B------:R-:W-:Y:S01]  /*3860*/  UMOV UR7, 0x400 ;  /* 0x0000040000077882 */ /* 0x000fe20000000000 */
[----:B------:R-:W-:-:S02]  /*3870*/  UPLOP3.LUT UP1, UPT, UPT, UPT, UPT, 0x40, 0x4 ;  /* 0x000000000004789c */ /* 0x000fc40003f2e870 */
[----:B------:R-:W-:-:S04]  /*3880*/  ULEA UR7, UR37, UR7, 0x18 ;  /* 0x0000000725077291 */ /* 0x000fc8000f8ec0ff */
[----:B------:R-:W3:Y:S01]  /*3890*/  LDC R2, c[0x0][0xb0c] ;  /* 0x0002c300ff027b82 */ /* 0x000ee20000000800 */
[----:B------:R-:W-:Y:S02]  /*38a0*/  UIADD3 UR13, UPT, UPT, UR7, 0x48, URZ ;  /* 0x00000048070d7890 */ /* 0x000fe4000fffe0ff */
[----:B--2---:R-:W-:Y:S02]  /*38b0*/  UISETP.NE.U32.AND UP2, UPT, UR8, URZ, UPT ;  /* 0x000000ff0800728c */ /* 0x004fe4000bf45070 */
[----:B------:R-:W-:Y:S02]  /*38c0*/  UIADD3 UR17, UPT, UPT, UR7, 0x40, URZ ;  /* 0x0000004007117890 */ /* 0x000fe4000fffe0ff */
[----:B----4-:R-:W-:Y:S01]  /*38d0*/  UISETP.NE.U32.AND UP3, UPT, UR4, URZ, UPT ;  /* 0x000000ff0400728c */ /* 0x010fe2000bf65070 */
[----:B------:R-:W2:Y:S01]  /*38e0*/  LDC R18, c[0x0][0xb20] ;  /* 0x0002c800ff127b82 */ /* 0x000ea20000000800 */
[----:B-1----:R-:W-:Y:S01]  /*38f0*/  ISETP.NE.AND P1, PT, R0, 0x1, PT ;  /* 0x000000010000780c */ /* 0x002fe20003f25270 */
[----:B------:R-:W-:-:S02]  /*3900*/  UISETP.NE.AND.EX UP2, UPT, UR9, URZ, UPT, UP2 ;  /* 0x000000ff0900728c */ /* 0x000fc4000bf45320 */
[----:B------:R-:W-:Y:S02]  /*3910*/  UPRMT UR13, UR37, 0x654, UR13 ;  /* 0x00000654250d7896 */ /* 0x000fe4000800000d */
[----:B------:R-:W-:Y:S02]  /*3920*/  UISETP.NE.AND.EX UP3, UPT, UR5, URZ, UPT, UP3 ;  /* 0x000000ff0500728c */ /* 0x000fe4000bf65330 */
[----:B------:R-:W1:Y:S08]  /*3930*/  LDC.64 R32, c[0x0][0x348] ;  /* 0x0000d200ff207b82 */ /* 0x000e700000000a00 */
[----:B------:R-:W4:Y:S08]  /*3940*/  LDC.64 R16, c[0x0][0xb10] ;  /* 0x0002c400ff107b82 */ /* 0x000f300000000a00 */
[----:B------:R-:W1:Y:S08]  /*3950*/  LDC.64 R6, c[0x0][0xb18] ;  /* 0x0002c600ff067b82 */ /* 0x000e700000000a00 */
[----:B------:R-:W1:Y:S08]  /*3960*/  LDC.64 R4, c[0x0][0xb28] ;  /* 0x0002ca00ff047b82 */ /* 0x000e700000000a00 */
[----:B--23--:R-:W1:Y:S02]  /*3970*/  LDC R22, c[0x0][0x374] ;  /* 0x0000dd00ff167b82 */ /* 0x00ce640000000800 */
.L_x_76:
[C---:B------:R-:W-:Y:S02]  /*3980*/  LEA R0, R30.reuse, UR7, 0x3 ;  /* 0x000000071e007c11 */ /* 0x040fe4000f8e18ff */
[----:B------:R-:W-:Y:S02]  /*3990*/  SHF.L.U32 R3, R29, 0x1f, RZ ;  /* 0x0000001f1d037819 */ /* 0x000fe400000006ff */
[----:B------:R-:W-:Y:S02]  /*39a0*/  LEA R24, R30, UR7, 0x4 ;  /* 0x000000071e187c11 */ /* 0x000fe4000f8e20ff */
[----:B--2---:R-:W2:Y:S02]  /*39b0*/  SYNCS.PHASECHK.TRANS64.TRYWAIT P0, [R0+URZ+0x70], R3 ;  /* 0x00007003000075a7 */ /* 0x004ea400080011ff */
[----:B--2---:R-:W-:Y:S05]  /*39c0*/  @!P0 BRA `(.L_x_68) ;  /* 0x0000004c00908947 */ /* 0x004fea0003800000 */
.L_x_132:
[----:B------:R-:W-:Y:S01]  /*39d0*/  ISETP.GE.AND P0, PT, R72, 0x1, PT ;  /* 0x000000014800780c */ /* 0x000fe20003f06270 */
[----:B------:R-:W3:Y:S01]  /*39e0*/  LDS.128 R24, [R24+0x100] ;  /* 0x0001000018187984 */ /* 0x000ee20000000c00 */
[----:B--2---:R-:W-:Y:S01]  /*39f0*/  VIADD R0, R0, 0x80 ;  /* 0x0000008000007836 */ /* 0x004fe20000000000 */
[----:B------:R-:W-:Y:S01]  /*3a00*/  @!PT LDS RZ, [RZ] ;  /* 0x00000000fffff984 */ /* 0x000fe20000000800 */
[----:B------:R-:W-:Y:S01]  /*3a10*/  @!PT LDS RZ, [RZ] ;  /* 0x00000000fffff984 */ /* 0x000fe20000000800 */
[----:B------:R-:W-:Y:S01]  /*3a20*/  @!PT LDS RZ, [RZ] ;  /* 0x00000000fffff984 */ /* 0x000fe20000000800 */
[----:B------:R-:W-:Y:S01]  /*3a30*/  @!PT LDS RZ, [RZ] ;  /* 0x00000000fffff984 */ /* 0x000fe20000000800 */
[----:B------:R2:W-:Y:S06]  /*3a40*/  MEMBAR.ALL.CTA ;  /* 0x0000000000007992 */ /* 0x0005ec0000008000 */
[----:B--2---:R-:W2:Y:S01]  /*3a50*/  FENCE.VIEW.ASYNC.S ;  /* 0x00000000000073c6 */ /* 0x004ea20000000000 */
[----:B------:R-:W-:Y:S04]  /*3a60*/  PRMT R0, RZ, 0x654, R0 ;  /* 0x00000654ff007816 */ /* 0x000fe80000000000 */
[----:B--2---:R2:W-:Y:S01]  /*3a70*/  SYNCS.ARRIVE.TRANS64.RED.A1T0 RZ, [R0+URZ], RZ ;  /* 0x000000ff00ff79a7 */ /* 0x0045e200081004ff */
[----:B---3--:R-:W-:Y:S11]  /*3a80*/  LOP3.LUT P3, RZ, R26, 0x1, RZ, 0xc0, !PT ;  /* 0x000000011aff7812 */ /* 0x008ff6000786c0ff */
[----:B------:R-:W-:Y:S02]  /*3a90*/  @!UPT UIADD3 URZ, UPT, UPT, URZ, URZ, URZ ;  /* 0x000000fffffff290 */ /* 0x000fe4000fffe0ff */
[----:B------:R-:W-:Y:S02]  /*3aa0*/  @P3 MOV R13, R24 ;  /* 0x00000018000d3202 */ /* 0x000fe40000000f00 */
[----:B------:R-:W-:Y:S01]  /*3ab0*/  @P3 LOP3.LUT R8, R25, 0xffff, RZ, 0xc0, !PT ;  /* 0x0000ffff19083812 */ /* 0x000fe200078ec0ff */
[----:B--2---:R-:W-:Y:S06]  /*3ac0*/  @!P0 BRA `(.L_x_69) ;  /* 0x0000000000a48947 */ /* 0x004fec0003800000 */
[----:B-1----:R-:W-:Y:S01]  /*3ad0*/  IMAD.HI.U32 R35, R22, R7, RZ ;  /* 0x0000000716237227 */ /* 0x002fe200078e00ff */
[----:B------:R-:W-:Y:S02]  /*3ae0*/  ISETP.NE.AND P0, PT, R6, 0x1, PT ;  /* 0x000000010600780c */ /* 0x000fe40003f05270 */
[----:B------:R-:W-:Y:S01]  /*3af0*/  ISETP.NE.AND P2, PT, R72, 0x1, PT ;  /* 0x000000014800780c */ /* 0x000fe20003f45270 */
[----:B----4-:R-:W-:Y:S01]  /*3b00*/  IMAD.HI.U32 R34, R19, R16, RZ ;  /* 0x0000001013227227 */ /* 0x010fe200078e00ff */
[----:B------:R-:W-:Y:S02]  /*3b10*/  SHF.R.U32.HI R35, RZ, R18, R35 ;  /* 0x00000012ff237219 */ /* 0x000fe40000011623 */
[----:B------:R-:W-:Y:S01]  /*3b20*/  ISETP.NE.AND P4, PT, R2, 0x1, PT ;  /* 0x000000010200780c */ /* 0x000fe20003f85270 */
[----:B------:R-:W-:Y:S01]  /*3b30*/  IMAD.HI.U32 R36, R13, R16, RZ ;  /* 0x000000100d247227 */ /* 0x000fe200078e00ff */
[----:B------:R-:W-:Y:S02]  /*3b40*/  SHF.R.U32.HI R34, RZ, R17, R34 ;  /* 0x00000011ff227219 */ /* 0x000fe40000011622 */
[----:B------:R-:W-:Y:S01]  /*3b50*/  SEL R3, R22, R35, !P0 ;  /* 0x0000002316037207 */ /* 0x000fe20004000000 */
[C---:B------:R-:W-:Y:S01]  /*3b60*/  IMAD.HI.U32 R35, R8.reuse, R7, RZ ;  /* 0x0000000708237227 */ /* 0x040fe200078e00ff */
[----:B------:R-:W-:Y:S02]  /*3b70*/  SEL R11, R19, R34, !P4 ;  /* 0x00000022130b7207 */ /* 0x000fe40006000000 */
[----:B------:R-:W-:Y:S01]  /*3b80*/  SHF.R.U32.HI R36, RZ, R17, R36 ;  /* 0x00000011ff247219 */ /* 0x000fe20000011624 */
[----:B------:R-:W-:Y:S01]  /*3b90*/  IMAD.HI.U32 R38, R3, R4, RZ ;  /* 0x0000000403267227 */ /* 0x000fe200078e00ff */
[----:B------:R-:W-:Y:S03]  /*3ba0*/  SHF.R.U32.HI R35, RZ, R18, R35 ;  /* 0x00000012ff237219 */ /* 0x000fe60000011623 */
[----:B------:R-:W-:Y:S01]  /*3bb0*/  IMAD.HI.U32 R34, R11, R4, RZ ;  /* 0x000000040b227227 */ /* 0x000fe200078e00ff */
[----:B------:R-:W-:Y:S02]  /*3bc0*/  @P2 SHF.R.U32.HI R3, RZ, R5, R38 ;  /* 0x00000005ff032219 */ /* 0x000fe40000011626 */
[----:B------:R-:W-:Y:S02]  /*3bd0*/  SEL R9, R8, R35, !P0 ;  /* 0x0000002308097207 */ /* 0x000fe40004000000 */
[----:B------:R-:W-:Y:S01]  /*3be0*/  @P2 SHF.R.U32.HI R11, RZ, R5, R34 ;  /* 0x00000005ff0b2219 */ /* 0x000fe20000011622 */
[C---:B------:R-:W-:Y:S01]  /*3bf0*/  IMAD R10, R72.reuse, R3, RZ ;  /* 0x00000003480a7224 */ /* 0x040fe200078e02ff */
[----:B------:R-:W-:Y:S01]  /*3c00*/  SEL R3, R13, R36, !P4 ;  /* 0x000000240d037207 */ /* 0x000fe20006000000 */
[C---:B------:R-:W-:Y:S03]  /*3c10*/  IMAD.HI.U32 R14, R9.reuse, R4, RZ ;  /* 0x00000004090e7227 */ /* 0x040fe600078e00ff */
[----:B------:R-:W-:Y:S01]  /*3c20*/  ISETP.GE.AND P0, PT, R9, R10, PT ;  /* 0x0000000a0900720c */ /* 0x000fe20003f06270 */
[C---:B------:R-:W-:Y:S01]  /*3c30*/  IMAD R12, R72.reuse, R11, RZ ;  /* 0x0000000b480c7224 */ /* 0x040fe200078e02ff */
[-C--:B------:R-:W-:Y:S04]  /*3c40*/  SHF.R.U32.HI R14, RZ, R5.reuse, R14 ;  /* 0x00000005ff0e7219 */ /* 0x080fe8000001160e */
[----:B------:R-:W-:Y:S02]  /*3c50*/  ISETP.GE.OR P0, PT, R3, R12, P0 ;  /* 0x0000000c0300720c */ /* 0x000fe40000706670 */
[----:B------:R-:W-:Y:S05]  /*3c60*/  SEL R15, R9, R14, !P2 ;  /* 0x0000000e090f7207 */ /* 0x000fea0005000000 */
[----:B------:R-:W-:Y:S04]  /*3c70*/  IMAD.MOV R14, RZ, RZ, -R15 ;  /* 0x000000ffff0e7224 */ /* 0x000fe800078e0a0f */
[----:B------:R-:W-:Y:S02]  /*3c80*/  IMAD R14, R72, R14, R9 ;  /* 0x0000000e480e7224 */ /* 0x000fe400078e0209 */
[C---:B------:R-:W-:Y:S05]  /*3c90*/  @!P0 IMAD.HI.U32 R10, R3.reuse, R4, RZ ;  /* 0x00000004030a8227 */ /* 0x040fea00078e00ff */
[----:B------:R-:W-:Y:S04]  /*3ca0*/  @!P0 SHF.R.U32.HI R10, RZ, R5, R10 ;  /* 0x00000005ff0a8219 */ /* 0x000fe8000001160a */
[----:B------:R-:W-:Y:S01]  /*3cb0*/  @!P0 SEL R0, R3, R10, !P2 ;  /* 0x0000000a03008207 */ /* 0x000fe20005000000 */
[----:B------:R-:W-:Y:S03]  /*3cc0*/  IMAD.MOV R10, RZ, RZ, -R3 ;  /* 0x000000ffff0a7224 */ /* 0x000fe600078e0a03 */
[----:B------:R-:W-:Y:S01]  /*3cd0*/  @!P0 IADD3 R15, PT, PT, R15, -R0, RZ ;  /* 0x800000000f0f8210 */ /* 0x000fe20007ffe0ff */
[----:B------:R-:W-:Y:S01]  /*3ce0*/  @!P0 IMAD R0, R11, R14, R0 ;  /* 0x0000000e0b008224 */ /* 0x000fe200078e0200 */
[----:B------:R-:W-:Y:S01]  /*3cf0*/  IADD3 R11, PT, PT, -R9, RZ, RZ ;  /* 0x000000ff090b7210 */ /* 0x000fe20007ffe1ff */
[----:B------:R-:W-:Y:S02]  /*3d00*/  IMAD R13, R2, R10, R13 ;  /* 0x0000000a020d7224 */ /* 0x000fe400078e020d */
[----:B------:R-:W-:Y:S02]  /*3d10*/  @!P0 IMAD R9, R15, R72, R3 ;  /* 0x000000480f098224 */ /* 0x000fe400078e0203 */
[----:B------:R-:W-:Y:S02]  /*3d20*/  @!P0 IMAD.MOV.U32 R3, RZ, RZ, R0 ;  /* 0x000000ffff038224 */ /* 0x000fe400078e0000 */
[----:B------:R-:W-:Y:S02]  /*3d30*/  IMAD R8, R6, R11, R8 ;  /* 0x0000000b06087224 */ /* 0x000fe400078e0208 */
[----:B------:R-:W-:Y:S02]  /*3d40*/  IMAD R13, R3, R2, R13 ;  /* 0x00000002030d7224 */ /* 0x000fe400078e020d */
[----:B------:R-:W-:Y:S02]  /*3d50*/  IMAD R8, R9, R6, R8 ;  /* 0x0000000609087224 */ /* 0x000fe400078e0208 */
.L_x_69:
[----:B------:R-:W-:Y:S05]  /*3d60*/  BRA.U UP1, `(.L_x_70) ;  /* 0x0000000101107547 */ /* 0x000fea000b800000 */
[----:B------:R-:W-:Y:S04]  /*3d70*/  MOV R0, UR6 ;  /* 0x0000000600007c02 */ /* 0x000fe80008000f00 */
[----:B------:R-:W-:Y:S04]  /*3d80*/  SHF.L.U32 R3, R0, 0x1f, RZ ;  /* 0x0000001f00037819 */ /* 0x000fe800000006ff */
[----:B------:R-:W2:Y:S02]  /*3d90*/  SYNCS.PHASECHK.TRANS64.TRYWAIT P0, [UR7+0x68], R3 ;  /* 0x00006803ff0075a7 */ /* 0x000ea40008001107 */
[----:B--2---:R-:W-:Y:S05]  /*3da0*/  @!P0 BRA `(.L_x_71) ;  /* 0x0000004800ac8947 */ /* 0x004fea0003800000 */
.L_x_70:
[----:B------:R-:W-:Y:S02]  /*3db0*/  R2UR UR19, R21 ;  /* 0x00000000151372ca */ /* 0x000fe400000e0000 */
[----:B------:R-:W-:Y:S02]  /*3dc0*/  R2UR UR18, R20 ;  /* 0x00000000141272ca */ /* 0x000fe400000e0000 */
[----:B------:R-:W-:Y:S02]  /*3dd0*/  ISETP.NE.U32.AND P2, PT, RZ, UR4, PT ;  /* 0x00000004ff007c0c */ /* 0x000fe4000bf45070 */
[----:B------:R-:W-:Y:S02]  /*3de0*/  SHF.L.U32 R12, R31, 0x1f, RZ ;  /* 0x0000001f1f0c7819 */ /* 0x000fe400000006ff */
[----:B------:R-:W-:Y:S05]  /*3df0*/  ISETP.NE.AND.EX P2, PT, RZ, UR5, PT, P2 ;  /* 0x00000005ff007c0c */ /* 0x000fea000bf45320 */
[----:B------:R-:W-:Y:S02]  /*3e00*/  USHF.L.U32 UR19, UR19, 0x7, URZ ;  /* 0x0000000713137899 */ /* 0x000fe400080006ff */
[----:B------:R-:W-:Y:S01]  /*3e10*/  USHF.L.U32 UR18, UR18, 0x7, URZ ;  /* 0x0000000712127899 */ /* 0x000fe200080006ff */
[----:B------:R-:W-:Y:S11]  /*3e20*/  BRA.U !UP3, `(.L_x_72) ;  /* 0x000000010b347547 */ /* 0x000ff6000b800000 */
[----:B------:R-:W-:Y:S01]  /*3e30*/  UPLOP3.LUT UP0, UPT, UPT, UPT, UP2, 0x80, 0x8 ;  /* 0x000000000008789c */ /* 0x000fe20003f0f020 */
[----:B--2---:R-:W-:Y:S02]  /*3e40*/  HFMA2 R0, -RZ, RZ, 0, 5.9604644775390625e-08 ;  /* 0x00000001ff007431 */ /* 0x004fe400000001ff */
[----:B------:R-:W-:Y:S03]  /*3e50*/  IMAD.MOV.U32 R151, RZ, RZ, 0x1 ;  /* 0x00000001ff977424 */ /* 0x000fe600078e00ff */
[----:B------:R-:W-:Y:S05]  /*3e60*/  PLOP3.LUT P0, PT, PT, PT, UP0, 0x80, 0x8 ;  /* 0x000000000008781c */ /* 0x000fea0003f0f008 */
[----:B------:R-:W2:Y:S01]  /*3e70*/  @UP0 LDCU.64 UR10, c[0x0][0x888] ;  /* 0x00011100ff0a07ac */ /* 0x000ea20008000a00 */
[----:B------:R-:W-:Y:S07]  /*3e80*/  @UP0 UIMAD UR8, UR36, UR4, URZ ;  /* 0x00000004240802a4 */ /* 0x000fee000f8e02ff */
[----:B------:R-:W-:Y:S01]  /*3e90*/  @!P0 PRMT R151, R0, 0x7610, R151 ;  /* 0x0000761000978816 */ /* 0x000fe20000000097 */
[----:B--2---:R-:W-:Y:S03]  /*3ea0*/  @UP0 UIMAD.WIDE UR10, UR8, 0x4, UR10 ;  /* 0x00000004080a08a5 */ /* 0x004fe6000f8e020a */
[----:B------:R-:W2:Y:S03]  /*3eb0*/  @!UP0 LDCU UR8, c[0x0][0x880] ;  /* 0x00011000ff0887ac */ /* 0x000ea60008000800 */
[----:B------:R-:W-:Y:S01]  /*3ec0*/  IMAD.U32 R10, RZ, RZ, UR10 ;  /* 0x0000000aff0a7e24 */ /* 0x000fe2000f8e00ff */
[----:B------:R-:W-:Y:S05]  /*3ed0*/  MOV R11, UR11 ;  /* 0x0000000b000b7c02 */ /* 0x000fea0008000f00 */
[----:B-----5:R3:W5:Y:S02]  /*3ee0*/  @P0 LDG.E R82, desc[UR46][R10.64] ;  /* 0x0000002e0a520981 */ /* 0x020764000c1e1900 */
[----:B--23--:R-:W-:Y:S07]  /*3ef0*/  @!P0 IMAD.U32 R82, RZ, RZ, UR8 ;  /* 0x00000008ff528e24 */ /* 0x00cfee000f8e00ff */
.L_x_72:
[----:B-----5:R-:W-:Y:S01]  /*3f00*/  @!P2 ISETP.EQ.AND P0, PT, R82, RZ, PT ;  /* 0x000000ff5200a20c */ /* 0x020fe20003f02270 */
[----:B------:R-:W-:Y:S01]  /*3f10*/  @!UPT UIADD3 URZ, UPT, UPT, URZ, URZ, URZ ;  /* 0x000000fffffff290 */ /* 0x000fe2000fffe0ff */
[----:B------:R-:W-:Y:S11]  /*3f20*/  @!P2 BRA `(.L_x_73) ;  /* 0x000000000014a947 */ /* 0x000ff60003800000 */
[----:B------:R-:W-:Y:S02]  /*3f30*/  LOP3.LUT P2, RZ, R151, 0xff, RZ, 0xc0, !PT ;  /* 0x000000ff97ff7812 */ /* 0x000fe4000784c0ff */
[----:B------:R-:W-:Y:S04]  /*3f40*/  PLOP3.LUT P0, PT, PT, PT, UP0, 0x80, 0x8 ;  /* 0x000000000008781c */ /* 0x000fe80003f0f008 */
[----:B------:R-:W-:Y:S07]  /*3f50*/  PLOP3.LUT P0, PT, P0, PT, PT, 0x8, 0x80 ;  /* 0x000000000080781c */ /* 0x000fee000070e170 */
[----:B------:R-:W-:Y:S11]  /*3f60*/  @P2 ISETP.EQ.AND P0, PT, R82, RZ, PT ;  /* 0x000000ff5200220c */ /* 0x000ff60003f02270 */
[----:B------:R-:W-:Y:S02]  /*3f70*/  @!UPT UIADD3 URZ, UPT, UPT, URZ, URZ, URZ ;  /* 0x000000fffffff290 */ /* 0x000fe4000fffe0ff */
.L_x_73:
[----:B------:R-:W3:Y:S01]  /*3f80*/  SYNCS.PHASECHK.TRANS64.TRYWAIT P2, [UR7+0x50], R12 ;  /* 0x0000500cff0075a7 */ /* 0x000ee20008041107 */
[----:B------:R-:W-:Y:S04]  /*3f90*/  ELECT P4, URZ, PT ;  /* 0x0000000000ff782f */ /* 0x000fe80003880000 */
[----:B------:R-:W-:Y:S11]  /*3fa0*/  PLOP3.LUT P4, PT, P0, P4, PT, 0xf2, 0x2f ;  /* 0x00000000002f781c */ /* 0x000ff60000789e72 */
[----:B------:R-:W-:Y:S02]  /*3fb0*/  @!UPT UIADD3 URZ, UPT, UPT, URZ, URZ, URZ ;  /* 0x000000fffffff290 */ /* 0x000fe4000fffe0ff */
[----:B-1----:R-:W-:Y:S05]  /*3fc0*/  @!P4 IADD3 R21, P0, PT, R32, 0x580, RZ ;  /* 0x000005802015c810 */ /* 0x002fea0007f1e0ff */
[----:B------:R-:W-:Y:S01]  /*3fd0*/  @!P4 IMAD.X R20, RZ, RZ, R33, P0 ;  /* 0x000000ffff14c224 */ /* 0x000fe200000e0621 */
[----:B---3--:R-:W-:Y:S07]  /*3fe0*/  @!P2 BRA `(.L_x_74) ;  /* 0x000000480034a947 */ /* 0x008fee0003800000 */
.L_x_135:
[----:B------:R-:W3:Y:S01]  /*3ff0*/  LDC.64 R14, c[0x0][0xb10] ;  /* 0x0002c400ff0e7b82 */ /* 0x000ee20000000a00 */
[----:B------:R-:W-:Y:S01]  /*4000*/  @!P4 R2UR UR8, R20 ;  /* 0x000000001408c2ca */ /* 0x000fe200000e0000 */
[----:B------:R-:W-:Y:S01]  /*4010*/  VOTEU.ALL UP1, P4 ;  /* 0x0000000000ff7886 */ /* 0x000fe20002020000 */
[----:B------:R-:W-:Y:S01]  /*4020*/  @!P4 R2UR UR9, R21 ;  /* 0x000000001509c2ca */ /* 0x000fe200000e0000 */
[----:B------:R-:W-:Y:S01]  /*4030*/  UMOV UR10, 0x0 ;  /* 0x00000000000a7882 */ /* 0x000fe20000000000 */
[----:B------:R-:W-:Y:S03]  /*4040*/  UMOV UR11, 0x10000000 ;  /* 0x10000000000b7882 */ /* 0x000fe60000000000 */
[----:B------:R-:W5:Y:S01]  /*4050*/  LDC.64 R10, c[0x0][0xb18] ;  /* 0x0002c600ff0a7b82 */ /* 0x000f620000000a00 */
[----:B------:R-:W-:Y:S01]  /*4060*/  @!UP1 UIADD3 UR16, UPT, UPT, UR7, 0x200, URZ ;  /* 0x0000020007109890 */ /* 0x000fe2000fffe0ff */
[----:B------:R-:W-:Y:S01]  /*4070*/  @P3 SHF.R.U32.HI R28, RZ, 0x10, R25 ;  /* 0x00000010ff1c3819 */ /* 0x000fe20000011619 */
[----:B------:R-:W-:Y:S01]  /*4080*/  VOTEU.ALL UP1, P4 ;  /* 0x0000000000ff7886 */ /* 0x000fe20002020000 */
[----:B------:R-:W-:Y:S01]  /*4090*/  UMOV UR20, UR36 ;  /* 0x0000002400147c82 */ /* 0x000fe20008000000 */
[----:B------:R-:W-:Y:S03]  /*40a0*/  VIADD R30, R30, 0x1 ;  /* 0x000000011e1e7836 */ /* 0x000fe60000000000 */
[----:B--2---:R-:W2:Y:S01]  /*40b0*/  @!P1 LDC R0, c[0x0][0xb20] ;  /* 0x0002c800ff009b82 */ /* 0x004ea20000000800 */
[----:B------:R-:W-:Y:S01]  /*40c0*/  IMAD.U32 R21, RZ, RZ, UR8 ;  /* 0x00000008ff157e24 */ /* 0x000fe2000f8e00ff */
[----:B------:R-:W-:Y:S06]  /*40d0*/  UPRMT UR8, UR37, 0x654, UR17 ;  /* 0x0000065425087896 */ /* 0x000fec0008000011 */
[----:B-1----:R-:W1:Y:S01]  /*40e0*/  @!P1 LDC R3, c[0x0][0xb0c] ;  /* 0x0002c300ff039b82 */ /* 0x002e620000000800 */
[----:B------:R-:W-:Y:S01]  /*40f0*/  IMAD.U32 R20, RZ, RZ, UR9 ;  /* 0x00000009ff147e24 */ /* 0x000fe2000f8e00ff */
[----:B------:R-:W-:Y:S04]  /*4100*/  @!P4 R2UR UR15, R21 ;  /* 0x00000000150fc2ca */ /* 0x000fe800000e0000 */
[----:B------:R-:W-:Y:S01]  /*4110*/  @!P4 R2UR UR14, R20 ;  /* 0x00000000140ec2ca */ /* 0x000fe200000e0000 */
[----:B------:R-:W-:Y:S11]  /*4120*/  @!P4 IMAD.MOV.U32 R20, RZ, RZ, 0x2000 ;  /* 0x00002000ff14c424 */ /* 0x000ff600078e00ff */
[----:B------:R-:W-:Y:S01]  /*4130*/  @!UPT UIADD3 URZ, UPT, UPT, URZ, URZ, URZ ;  /* 0x000000fffffff290 */ /* 0x000fe2000fffe0ff */
[----:B------:R1:W-:Y:S01]  /*4140*/  @!UP1 UTMALDG.3D [UR16], [UR14], desc[UR10] ;  /* 0x00000a100e0095b4 */ /* 0x0003e20008011000 */
[----:B------:R1:W-:Y:S02]  /*4150*/  @!P4 SYNCS.ARRIVE.TRANS64.RED.A0TR RZ, [UR7+0x40], R20 ;  /* 0x00004014ffffc9a7 */ /* 0x0003e40008300407 */
[----:B-1----:R-:W-:Y:S01]  /*4160*/  @!P1 ISETP.NE.AND P2, PT, R3, 0x1, PT ;  /* 0x000000010300980c */ /* 0x002fe20003f45270 */
[C---:B---3--:R-:W-:Y:S01]  /*4170*/  @!P1 IMAD.HI.U32 R14, R13.reuse, R14, RZ ;  /* 0x0000000e0d0e9227 */ /* 0x048fe200078e00ff */
[----:B-----5:R-:W-:Y:S03]  /*4180*/  @!P1 ISETP.NE.AND P0, PT, R10, 0x1, PT ;  /* 0x000000010a00980c */ /* 0x020fe60003f05270 */
[C---:B------:R-:W-:Y:S01]  /*4190*/  @!P1 IMAD.HI.U32 R11, R8.reuse, R11, RZ ;  /* 0x0000000b080b9227 */ /* 0x040fe200078e00ff */
[----:B------:R-:W-:Y:S04]  /*41a0*/  @!P1 SHF.R.U32.HI R14, RZ, R15, R14 ;  /* 0x0000000fff0e9219 */ /* 0x000fe8000001160e */
[----:B--2---:R-:W-:Y:S01]  /*41b0*/  @!P1 SHF.R.U32.HI R9, RZ, R0, R11 ;  /* 0x00000000ff099219 */ /* 0x004fe2000001160b */
[----:B------:R-:W-:Y:S01]  /*41c0*/  SYNCS.ARRIVE.TRANS64.RED.A1T0 RZ, [UR8], RZ ;  /* 0x000000ffffff79a7 */ /* 0x000fe20008100408 */
[----:B------:R-:W-:Y:S02]  /*41d0*/  @!P1 SEL R14, R13, R14, !P2 ;  /* 0x0000000e0d0e9207 */ /* 0x000fe40005000000 */
[----:B------:R-:W-:Y:S01]  /*41e0*/  @!P1 SEL R9, R8, R9, !P0 ;  /* 0x0000000908099207 */ /* 0x000fe20004000000 */
[----:B------:R-:W1:Y:S04]  /*41f0*/  SYNCS.PHASECHK.TRANS64.TRYWAIT P5, [UR7+0x58], R12 ;  /* 0x0000580cff0075a7 */ /* 0x000e6800080a1107 */
[----:B------:R-:W-:Y:S02]  /*4200*/  @!P1 IMAD.IADD R0, R9, 0x1, -R14 ;  /* 0x0000000109009824 */ /* 0x000fe400078e0a0e */
[----:B------:R-:W-:Y:S02]  /*4210*/  @!P1 IMAD.IADD R9, R14, 0x1, -R9 ;  /* 0x000000010e099824 */ /* 0x000fe400078e0a09 */
[----:B------:R-:W-:Y:S02]  /*4220*/  @!P1 IMAD R13, R0, R3, R13 ;  /* 0x00000003000d9224 */ /* 0x000fe400078e020d */
[----:B------:R-:W-:Y:S01]  /*4230*/  @!P1 IMAD R8, R9, R10, R8 ;  /* 0x0000000a09089224 */ /* 0x000fe200078e0208 */
[----:B-1----:R-:W-:Y:S06]  /*4240*/  @!P5 BRA `(.L_x_75) ;  /* 0x0000004400b4d947 */ /* 0x002fec0003800000 */
.L_x_137:
[----:B-1----:R-:W-:Y:S01]  /*4250*/  @!P4 IADD3 R3, P0, PT, R32, 0x580, RZ ;  /* 0x000005802003c810 */ /* 0x002fe20007f1e0ff */
[----:B------:R-:W-:Y:S01]  /*4260*/  VOTEU.ALL UP1, P4 ;  /* 0x0000000000ff7886 */ /* 0x000fe20002020000 */
[----:B------:R-:W-:Y:S01]  /*4270*/  UMOV UR20, 0x0 ;  /* 0x0000000000147882 */ /* 0x000fe20000000000 */
[----:B------:R-:W-:Y:S01]  /*4280*/  UMOV UR21, 0x10000000 ;  /* 0x1000000000157882 */ /* 0x000fe20000000000 */
[----:B------:R-:W-:Y:S01]  /*4290*/  @!P4 R2UR UR9, R3 ;  /* 0x000000000309c2ca */ /* 0x000fe200000e0000 */
[----:B------:R-:W-:Y:S01]  /*42a0*/  @!P4 IMAD.X R0, RZ, RZ, R33, P0 ;  /* 0x000000ffff00c224 */ /* 0x000fe200000e0621 */
[----:B------:R-:W-:Y:S01]  /*42b0*/  @!UP1 UIADD3 UR10, UPT, UPT, UR18, 0x40, URZ ;  /* 0x00000040120a9890 */ /* 0x000fe2000fffe0ff */
[----:B------:R-:W-:Y:S01]  /*42c0*/  ISETP.NE.AND P0, PT, R30, 0x2, PT ;  /* 0x000000021e00780c */ /* 0x000fe20003f05270 */
[----:B------:R-:W-:Y:S01]  /*42d0*/  UMOV UR11, UR19 ;  /* 0x00000013000b7c82 */ /* 0x000fe20008000000 */
[----:B------:R-:W-:Y:S01]  /*42e0*/  UMOV UR12, UR36 ;  /* 0x00000024000c7c82 */ /* 0x000fe20008000000 */
[----:B------:R-:W-:Y:S01]  /*42f0*/  @!P4 R2UR UR8, R0 ;  /* 0x000000000008c2ca */ /* 0x000fe200000e0000 */
[----:B------:R-:W-:Y:S01]  /*4300*/  IMAD.IADD R20, R8, 0x1, R150 ;  /* 0x0000000108147824 */ /* 0x000fe200078e0296 */
[----:B------:R-:W-:Y:S01]  /*4310*/  @P3 R2UR UR36, R28 ;  /* 0x000000001c2432ca */ /* 0x000fe200000e0000 */
[----:B------:R-:W-:Y:S01]  /*4320*/  IMAD.IADD R21, R13, 0x1, R152 ;  /* 0x000000010d157824 */ /* 0x000fe200078e0298 */
[----:B------:R-:W-:Y:S02]  /*4330*/  SEL R0, RZ, 0x1, P0 ;  /* 0x00000001ff007807 */ /* 0x000fe40000000000 */
[----:B------:R-:W-:Y:S01]  /*4340*/  LOP3.LUT R31, R31, 0x1, RZ, 0x3c, !PT ;  /* 0x000000011f1f7812 */ /* 0x000fe200078e3cff */
[----:B------:R-:W-:Y:S01]  /*4350*/  IMAD.U32 R10, RZ, RZ, UR9 ;  /* 0x00000009ff0a7e24 */ /* 0x000fe2000f8e00ff */
[----:B------:R-:W-:Y:S01]  /*4360*/  @!UP1 UIADD3 UR9, UPT, UPT, UR7, 0x48, URZ ;  /* 0x0000004807099890 */ /* 0x000fe2000fffe0ff */
[----:B------:R-:W-:Y:S02]  /*4370*/  LOP3.LUT R29, R29, R0, RZ, 0x3c, !PT ;  /* 0x000000001d1d7212 */ /* 0x000fe400078e3cff */
[----:B------:R-:W-:Y:S02]  /*4380*/  SEL R30, R30, RZ, P0 ;  /* 0x000000ff1e1e7207 */ /* 0x000fe40000000000 */
[----:B------:R-:W-:Y:S01]  /*4390*/  IMAD.U32 R11, RZ, RZ, UR8 ;  /* 0x00000008ff0b7e24 */ /* 0x000fe2000f8e00ff */
[----:B------:R-:W-:Y:S01]  /*43a0*/  @!P4 R2UR UR14, R10 ;  /* 0x000000000a0ec2ca */ /* 0x000fe200000e0000 */
[----:B------:R-:W-:Y:S01]  /*43b0*/  @!UP1 UIADD3 UR8, UPT, UPT, UR7, 0x2200, URZ ;  /* 0x0000220007089890 */ /* 0x000fe2000fffe0ff */
[----:B------:R-:W-:Y:S02]  /*43c0*/  VOTEU.ALL UP1, P4 ;  /* 0x0000000000ff7886 */ /* 0x000fe40002020000 */
[----:B------:R-:W-:Y:S11]  /*43d0*/  @!P4 R2UR UR15, R11 ;  /* 0x000000000b0fc2ca */ /* 0x000ff600000e0000 */
[----:B------:R-:W-:Y:S02]  /*43e0*/  @!UPT UIADD3 URZ, UPT, UPT, URZ, URZ, URZ ;  /* 0x000000fffffff290 */ /* 0x000fe4000fffe0ff */
[----:B------:R2:W-:Y:S01]  /*43f0*/  @!UP1 UTMALDG.3D [UR8], [UR14], desc[UR20] ;  /* 0x000014080e0095b4 */ /* 0x0005e20008011000 */
[----:B------:R2:W-:Y:S01]  /*4400*/  @!P4 SYNCS.ARRIVE.TRANS64.RED.A0TR RZ, [UR7+0x48], R23 ;  /* 0x00004817ffffc9a7 */ /* 0x0005e20008300407 */
[----:B------:R-:W-:Y:S01]  /*4410*/  UPLOP3.LUT UP1, UPT, UPT, UPT, UPT, 0x80, 0x8 ;  /* 0x000000000008789c */ /* 0x000fe20003f2f070 */
[----:B------:R-:W-:Y:S01]  /*4420*/  SYNCS.ARRIVE.TRANS64.RED.A1T0 RZ, [UR13], RZ ;  /* 0x000000ffffff79a7 */ /* 0x000fe2000810040d */
[----:B------:R-:W-:Y:S09]  /*4430*/  @P3 BRA `(.L_x_76) ;  /* 0xfffffff400503947 */ /* 0x000ff2000383ffff */
[----:B------:R-:W-:-:S04]  /*4440*/  SHF.L.U32 R3, R31, 0x1f, RZ ;  /* 0x0000001f1f037819 */ /* 0x000fc800000006ff */
[----:B------:R-:W1:Y:S02]  /*4450*/  SYNCS.PHASECHK.TRANS64.TRYWAIT P0, [UR7+0x50], R3 ;  /* 0x00005003ff0075a7 */ /* 0x000e640008001107 */
[----:B-1----:R-:W-:Y:S05]  /*4460*/  @!P0 BRA `(.L_x_77) ;  /* 0x0000004400448947 */ /* 0x002fea0003800000 */
.L_x_139:
[----:B-1----:R-:W-:-:S07]  /*4470*/  MOV R0, UR7 ;  /* 0x0000000700007c02 */ /* 0x002fce0008000f00 */
.L_x_78:
[----:B-1----:R-:W-:-:S04]  /*4480*/  SHF.L.U32 R3, R31, 0x1f, RZ ;  /* 0x0000001f1f037819 */ /* 0x002fc800000006ff */
[----:B------:R1:W3:Y:S03]  /*4490*/  SYNCS.PHASECHK.TRANS64.TRYWAIT P0, [R0+URZ+0x58], R3 ;  /* 0x00005803000075a7 */ /* 0x0002e600080011ff */
[----:B---3--:R-:W-:Y:S05]  /*44a0*/  @!P0 NANOSLEEP.SYNCS 0x989680 ;  /* 0x009896800000895d */ /* 0x008fea0003900000 */
[----:B------:R-:W3:Y:S02]  /*44b0*/  @!P0 SYNCS.PHASECHK.TRANS64 P0, [R0+URZ+0x58], R3 ;  /* 0x00005803000085a7 */ /* 0x000ee400080010ff */
[----:B--23--:R-:W-:Y:S05]  /*44c0*/  @P0 EXIT ;  /* 0x000000000000094d */ /* 0x00cfea0003800000 */
[----:B------:R-:W-:Y:S05]  /*44d0*/  BRA `(.L_x_78) ;  /* 0xfffffffc00e87947 */ /* 0x000fea000383ffff */
.L_x_67:
[----:B------:R-:W-:-:S06]  /*44e0*/  UISETP.GE.AND UP1, UPT, UR8, 0x4, UPT ;  /* 0x000000040800788c */ /* 0x000fcc000bf26270 */
[----:B------:R-:W-:-:S13]  /*44f0*/  PLOP3.LUT P0, PT, PT, PT, UP1, 0x80, 0x8 ;  /* 0x000000000008781c */ /* 0x000fda0003f0f018 */
[----:B------:R-:W-:Y:S05]  /*4500*/  @!P0 EXIT ;  /* 0x000000000000894d */ /* 0x000fea0003800000 */
[----:B------:R-:W-:Y:S01]  /*4510*/  BAR.SYNC.DEFER_BLOCKING 0x6, 0xa0 ;  /* 0x0182800000007b1d */ /* 0x000fe20000010000 */
[C---:B------:R-:W-:Y:S01]  /*4520*/  IMAD.U32 R79, R167.reuse, 0x10000, RZ ;  /* 0x00010000a74f7824 */ /* 0x040fe200078e00ff */
[C---:B------:R-:W-:Y:S01]  /*4530*/  R2P PR, R167.reuse, 0x6 ;  /* 0x00000006a7007804 */ /* 0x040fe20000000000 */
[----:B------:R-:W-:Y:S01]  /*4540*/  IMAD.SHL.U32 R2, R167, 0x40, RZ ;  /* 0x00000040a7027824 */ /* 0x000fe200078e00ff */
[----:B------:R-:W-:Y:S01]  /*4550*/  CS2R R160, SRZ ;  /* 0x0000000000a07805 */ /* 0x000fe2000001ff00 */
[----:B------:R-:W-:Y:S01]  /*4560*/  IMAD.MOV.U32 R164, RZ, RZ, 0x20 ;  /* 0x00000020ffa47424 */ /* 0x000fe200078e00ff */
[----:B------:R-:W-:Y:S02]  /*4570*/  UMOV UR49, 0x400 ;  /* 0x0000040000317882 */ /* 0x000fe40000000000 */
[----:B------:R-:W1:Y:S01]  /*4580*/  LDC R157, c[0x0][0x370] ;  /* 0x0000dc00ff9d7b82 */ /* 0x000e620000000800 */
[----:B------:R-:W-:Y:S01]  /*4590*/  ULEA UR49, UR37, UR49, 0x18 ;  /* 0x0000003125317291 */ /* 0x000fe2000f8ec0ff */
[----:B------:R-:W-:Y:S01]  /*45a0*/  LOP3.LUT R79, R79, 0x600000, RZ, 0xc0, !PT ;  /* 0x006000004f4f7812 */ /* 0x000fe200078ec0ff */
[----:B------:R-:W-:Y:S01]  /*45b0*/  IMAD.SHL.U32 R153, R167, 0x8, RZ ;  /* 0x00000008a7997824 */ /* 0x000fe200078e00ff */
[----:B------:R-:W-:Y:S01]  /*45c0*/  LOP3.LUT R4, R2, 0x180, RZ, 0xc0, !PT ;  /* 0x0000018002047812 */ /* 0x000fe200078ec0ff */
[----:B------:R-:W-:Y:S01]  /*45d0*/  IMAD.MOV.U32 R165, RZ, RZ, 0x10 ;  /* 0x00000010ffa57424 */ /* 0x000fe200078e00ff */
[----:B------:R-:W-:Y:S01]  /*45e0*/  SEL R164, R164, 0xffffffe0, !P2 ;  /* 0xffffffe0a4a47807 */ /* 0x000fe20005000000 */
[----:B------:R-:W-:Y:S01]  /*45f0*/  UIADD3 UR4, UPT, UPT, UR49, 0x4200, URZ ;  /* 0x0000420031047890 */ /* 0x000fe2000fffe0ff */
[----:B------:R-:W2:Y:S01]  /*4600*/  LDC R74, c[0x0][0xb0c] ;  /* 0x0002c300ff4a7b82 */ /* 0x000ea20000000800 */
[----:B------:R-:W-:Y:S01]  /*4610*/  LOP3.LUT R153, R4, 0x30, R153, 0xf8, !PT ;  /* 0x0000003004997812 */ /* 0x000fe200078ef899 */
[----:B------:R-:W-:Y:S01]  /*4620*/  IMAD.MOV.U32 R76, RZ, RZ, RZ ;  /* 0x000000ffff4c7224 */ /* 0x000fe200078e00ff */
[----:B------:R-:W-:Y:S01]  /*4630*/  SEL R165, R165, 0xfffffff0, !P1 ;  /* 0xfffffff0a5a57807 */ /* 0x000fe20004800000 */
[----:B------:R-:W-:Y:S01]  /*4640*/  IMAD.MOV.U32 R162, RZ, RZ, RZ ;  /* 0x000000ffffa27224 */ /* 0x000fe200078e00ff */
[----:B------:R-:W-:Y:S01]  /*4650*/  LOP3.LUT R153, R153, 0x1e40, R2, 0xf8, !PT ;  /* 0x00001e4099997812 */ /* 0x000fe200078ef802 */
[----:B------:R-:W-:Y:S01]  /*4660*/  IMAD.MOV.U32 R169, RZ, RZ, RZ ;  /* 0x000000ffffa97224 */ /* 0x000fe200078e00ff */
[----:B------:R-:W-:Y:S01]  /*4670*/  LOP3.LUT R167, R167, 0x60, RZ, 0xc0, !PT ;  /* 0x00000060a7a77812 */ /* 0x000fe200078ec0ff */
[----:B------:R-:W4:Y:S01]  /*4680*/  LDC R155, c[0x0][0xb20] ;  /* 0x0002c800ff9b7b82 */ /* 0x000f220000000800 */
[----:B------:R-:W3:Y:S01]  /*4690*/  LDS R0, [UR49+0x120] ;  /* 0x00012031ff007984 */ /* 0x000ee20008000800 */
[----:B------:R-:W-:Y:S01]  /*46a0*/  IMAD.MOV.U32 R159, RZ, RZ, RZ ;  /* 0x000000ffff9f7224 */ /* 0x000fe200078e00ff */
[----:B------:R-:W1:Y:S01]  /*46b0*/  LDCU.64 UR52, c[0x0][0x348] ;  /* 0x00006900ff3477ac */ /* 0x000e620008000a00 */
[----:B------:R-:W-:Y:S01]  /*46c0*/  IMAD.U32 R166, RZ, RZ, UR4 ;  /* 0x00000004ffa67e24 */ /* 0x000fe2000f8e00ff */
[----:B------:R-:W1:Y:S03]  /*46d0*/  LDCU.64 UR38, c[0x0][0x888] ;  /* 0x00011100ff2677ac */ /* 0x000e660008000a00 */
[----:B------:R-:W1:Y:S01]  /*46e0*/  LDC R73, c[0x0][0xb30] ;  /* 0x0002cc00ff497b82 */ /* 0x000e620000000800 */
[----:B------:R-:W1:Y:S01]  /*46f0*/  LDCU.64 UR44, c[0x0][0x890] ;  /* 0x00011200ff2c77ac */ /* 0x000e620008000a00 */
[----:B------:R-:W-:-:S06]  /*4700*/  UIADD3 UR48, UPT, UPT, UR49, 0x200, URZ ;  /* 0x0000020031307890 */ /* 0x000fcc000fffe0ff */
[----:B------:R-:W1:Y:S08]  /*4710*/  LDC.64 R148, c[0x0][0xb10] ;  /* 0x0002c400ff947b82 */ /* 0x000e700000000a00 */
[----:B------:R-:W1:Y:S08]  /*4720*/  LDC.64 R70, c[0x0][0xb18] ;  /* 0x0002c600ff467b82 */ /* 0x000e700000000a00 */
[----:B------:R-:W1:Y:S08]  /*4730*/  LDC.64 R68, c[0x0][0xb28] ;  /* 0x0002ca00ff447b82 */ /* 0x000e700000000a00 */
[----:B------:R-:W1:Y:S01]  /*4740*/  LDC.64 R146, c[0x0][0x8b0] ;  /* 0x00022c00ff927b82 */ /* 0x000e620000000a00 */
[----:B---3--:R-:W-:Y:S01]  /*4750*/  IMAD.IADD R79, R0, 0x1, R79 ;  /* 0x00000001004f7824 */ /* 0x008fe200078e024f */
[----:B------:R-:W-:-:S04]  /*4760*/  SHF.R.S32.HI R0, RZ, 0x4, R164 ;  /* 0x00000004ff007819 */ /* 0x000fc800000114a4 */
[----:B------:R-:W-:Y:S02]  /*4770*/  LEA.HI.SX32 R163, R165, R0, 0x1c ;  /* 0x00000000a5a37211 */ /* 0x000fe400078fe2ff */
[----:B------:R-:W3:Y:S08]  /*4780*/  LDC.64 R144, c[0x0][0x8a8] ;  /* 0x00022a00ff907b82 */ /* 0x000ef00000000a00 */
[----:B--2-4-:R-:W1:Y:S02]  /*4790*/  LDC R156, c[0x0][0x374] ;  /* 0x0000dd00ff9c7b82 */ /* 0x014e640000000800 */
.L_x_104:
[----:B------:R-:W-:Y:S02]  /*47a0*/  LEA R0, R169, UR49, 0x3 ;  /* 0x00000031a9007c11 */ /* 0x000fe4000f8e18ff */
[----:B------:R-:W-:Y:S02]  /*47b0*/  SHF.L.U32 R3, R161, 0x1f, RZ ;  /* 0x0000001fa1037819 */ /* 0x000fe400000006ff */
[----:B-1----:R-:W-:Y:S02]  /*47c0*/  LEA R16, R169, UR49, 0x4 ;  /* 0x00000031a9107c11 */ /* 0x002fe4000f8e20ff */
[----:B------:R-:W2:Y:S02]  /*47d0*/  SYNCS.PHASECHK.TRANS64.TRYWAIT P0, [R0+URZ+0x70], R3 ;  /* 0x00007003000075a7 */ /* 0x000ea400080011ff */
[----:B--2---:R-:W-:Y:S05]  /*47e0*/  @!P0 BRA `(.L_x_79) ;  /* 0x00000040007c8947 */ /* 0x004fea0003800000 */
.L_x_140:
[----:B------:R-:W4:Y:S01]  /*47f0*/  LDC.64 R12, c[0x0][0xb10] ;  /* 0x0002c400ff0c7b82 */ /* 0x000f220000000a00 */
[----:B------:R-:W3:Y:S01]  /*4800*/  LDS.128 R16, [R16+0x100] ;  /* 0x0001000010107984 */ /* 0x000ee20000000c00 */
[----:B-1----:R-:W-:Y:S01]  /*4810*/  ISETP.NE.AND P1, PT, R73, 0x1, PT ;  /* 0x000000014900780c */ /* 0x002fe20003f25270 */
[----:B--2---:R-:W-:Y:S01]  /*4820*/  VIADD R0, R0, 0x80 ;  /* 0x0000008000007836 */ /* 0x004fe20000000000 */
[----:B------:R-:W-:Y:S04]  /*4830*/  ISETP.GE.AND P0, PT, R72, 0x1, PT ;  /* 0x000000014800780c */ /* 0x000fe80003f06270 */
[----:B------:R-:W1:Y:S01]  /*4840*/  LDC.64 R10, c[0x0][0xb18] ;  /* 0x0002c600ff0a7b82 */ /* 0x000e620000000a00 */
[----:B------:R-:W-:Y:S01]  /*4850*/  PRMT R0, RZ, 0x654, R0 ;  /* 0x00000654ff007816 */ /* 0x000fe20000000000 */
[----:B------:R-:W-:Y:S01]  /*4860*/  @!PT LDS RZ, [RZ] ;  /* 0x00000000fffff984 */ /* 0x000fe20000000800 */
[----:B------:R-:W-:Y:S01]  /*4870*/  @!PT LDS RZ, [RZ] ;  /* 0x00000000fffff984 */ /* 0x000fe20000000800 */
[----:B------:R-:W-:Y:S01]  /*4880*/  @!PT LDS RZ, [RZ] ;  /* 0x00000000fffff984 */ /* 0x000fe20000000800 */
[----:B------:R-:W-:Y:S01]  /*4890*/  @!PT LDS RZ, [RZ] ;  /* 0x00000000fffff984 */ /* 0x000fe20000000800 */
[----:B------:R2:W-:Y:S06]  /*48a0*/  MEMBAR.ALL.CTA ;  /* 0x0000000000007992 */ /* 0x0005ec0000008000 */
[----:B--2---:R-:W2:Y:S01]  /*48b0*/  FENCE.VIEW.ASYNC.S ;  /* 0x00000000000073c6 */ /* 0x004ea20000000000 */
[----:B------:R-:W1:Y:S08]  /*48c0*/  @!P1 LDC R14, c[0x0][0xb20] ;  /* 0x0002c800ff0e9b82 */ /* 0x000e700000000800 */
[----:B------:R-:W1:Y:S01]  /*48d0*/  @!P1 LDC R9, c[0x0][0xb0c] ;  /* 0x0002c300ff099b82 */ /* 0x000e620000000800 */
[----:B--2---:R2:W-:Y:S01]  /*48e0*/  SYNCS.ARRIVE.TRANS64.RED.A1T0 RZ, [R0+URZ], RZ ;  /* 0x000000ff00ff79a7 */ /* 0x0045e200081004ff */
[----:B---3--:R-:W-:Y:S04]  /*48f0*/  LOP3.LUT P4, RZ, R18, 0x1, RZ, 0xc0, !PT ;  /* 0x0000000112ff7812 */ /* 0x008fe8000788c0ff */
[----:B------:R-:W-:Y:S09]  /*4900*/  P2R R168, PR, RZ, 0x10 ;  /* 0x00000010ffa87803 */ /* 0x000ff20000000000 */
[----:B------:R-:W-:Y:S02]  /*4910*/  @P4 MOV R77, R16 ;  /* 0x00000010004d4202 */ /* 0x000fe40000000f00 */
[----:B------:R-:W-:Y:S01]  /*4920*/  @P4 LOP3.LUT R75, R17, 0xffff, RZ, 0xc0, !PT ;  /* 0x0000ffff114b4812 */ /* 0x000fe200078ec0ff */
[----:B--2-4-:R-:W-:Y:S06]  /*4930*/  @!P0 BRA `(.L_x_80) ;  /* 0x0000000000a48947 */ /* 0x014fec0003800000 */
[----:B------:R-:W-:Y:S01]  /*4940*/  IMAD.HI.U32 R24, R156, R71, RZ ;  /* 0x000000479c187227 */ /* 0x000fe200078e00ff */
[----:B------:R-:W-:Y:S02]  /*4950*/  ISETP.NE.AND P0, PT, R70, 0x1, PT ;  /* 0x000000014600780c */ /* 0x000fe40003f05270 */
[----:B------:R-:W-:Y:S01]  /*4960*/  ISETP.NE.AND P2, PT, R72, 0x1, PT ;  /* 0x000000014800780c */ /* 0x000fe20003f45270 */
[-C--:B------:R-:W-:Y:S01]  /*4970*/  IMAD.HI.U32 R22, R157, R148.reuse, RZ ;  /* 0x000000949d167227 */ /* 0x080fe200078e00ff */
[----:B------:R-:W-:Y:S02]  /*4980*/  SHF.R.U32.HI R23, RZ, R155, R24 ;  /* 0x0000009bff177219 */ /* 0x000fe40000011618 */
[----:B------:R-:W-:Y:S01]  /*4990*/  ISETP.NE.AND P3, PT, R74, 0x1, PT ;  /* 0x000000014a00780c */ /* 0x000fe20003f65270 */
[----:B------:R-:W-:Y:S01]  /*49a0*/  IMAD.HI.U32 R28, R75, R71, RZ ;  /* 0x000000474b1c7227 */ /* 0x000fe200078e00ff */
[----:B------:R-:W-:Y:S02]  /*49b0*/  SHF.R.U32.HI R22, RZ, R149, R22 ;  /* 0x00000095ff167219 */ /* 0x000fe40000011616 */
[----:B------:R-:W-:Y:S01]  /*49c0*/  SEL R3, R156, R23, !P0 ;  /* 0x000000179c037207 */ /* 0x000fe20004000000 */
[----:B------:R-:W-:Y:S01]  /*49d0*/  IMAD.HI.U32 R26, R77, R148, RZ ;  /* 0x000000944d1a7227 */ /* 0x000fe200078e00ff */
[----:B------:R-:W-:Y:S03]  /*49e0*/  SEL R7, R157, R22, !P3 ;  /* 0x000000169d077207 */ /* 0x000fe60005800000 */
[-C--:B------:R-:W-:Y:S01]  /*49f0*/  IMAD.HI.U32 R22, R3, R68.reuse, RZ ;  /* 0x0000004403167227 */ /* 0x080fe200078e00ff */
[----:B------:R-:W-:Y:S03]  /*4a00*/  SHF.R.U32.HI R26, RZ, R149, R26 ;  /* 0x00000095ff1a7219 */ /* 0x000fe6000001161a */
[----:B------:R-:W-:Y:S01]  /*4a10*/  IMAD.HI.U32 R24, R7, R68, RZ ;  /* 0x0000004407187227 */ /* 0x000fe200078e00ff */
[----:B------:R-:W-:Y:S02]  /*4a20*/  @P2 SHF.R.U32.HI R3, RZ, R69, R22 ;  /* 0x00000045ff032219 */ /* 0x000fe40000011616 */
[----:B------:R-:W-:Y:S02]  /*4a30*/  SHF.R.U32.HI R22, RZ, R155, R28 ;  /* 0x0000009bff167219 */ /* 0x000fe4000001161c */
[----:B------:R-:W-:Y:S01]  /*4a40*/  @P2 SHF.R.U32.HI R7, RZ, R69, R24 ;  /* 0x00000045ff072219 */ /* 0x000fe20000011618 */
[C---:B------:R-:W-:Y:S01]  /*4a50*/  IMAD R2, R72.reuse, R3, RZ ;  /* 0x0000000348027224 */ /* 0x040fe200078e02ff */
[----:B------:R-:W-:Y:S02]  /*4a60*/  SEL R5, R75, R22, !P0 ;  /* 0x000000164b057207 */ /* 0x000fe40004000000 */
[----:B------:R-:W-:Y:S01]  /*4a70*/  SEL R3, R77, R26, !P3 ;  /* 0x0000001a4d037207 */ /* 0x000fe20005800000 */
[----:B------:R-:W-:Y:S01]  /*4a80*/  IMAD R4, R72, R7, RZ ;  /* 0x0000000748047224 */ /* 0x000fe200078e02ff */
[C---:B------:R-:W-:Y:S01]  /*4a90*/  ISETP.GE.AND P0, PT, R5.reuse, R2, PT ;  /* 0x000000020500720c */ /* 0x040fe20003f06270 */
[----:B------:R-:W-:Y:S03]  /*4aa0*/  IMAD.HI.U32 R6, R5, R68, RZ ;  /* 0x0000004405067227 */ /* 0x000fe600078e00ff */
[----:B------:R-:W-:Y:S01]  /*4ab0*/  ISETP.GE.OR P0, PT, R3, R4, P0 ;  /* 0x000000040300720c */ /* 0x000fe20000706670 */
[----:B------:R-:W-:Y:S01]  /*4ac0*/  IMAD.MOV R4, RZ, RZ, -R3 ;  /* 0x000000ffff047224 */ /* 0x000fe200078e0a03 */
[-C--:B------:R-:W-:Y:S03]  /*4ad0*/  SHF.R.U32.HI R6, RZ, R69.reuse, R6 ;  /* 0x00000045ff067219 */ /* 0x080fe60000011606 */
[----:B------:R-:W-:Y:S01]  /*4ae0*/  IMAD R77, R74, R4, R77 ;  /* 0x000000044a4d7224 */ /* 0x000fe200078e024d */
[----:B------:R-:W-:Y:S05]  /*4af0*/  SEL R15, R5, R6, !P2 ;  /* 0x00000006050f7207 */ /* 0x000fea0005000000 */
[----:B------:R-:W-:Y:S02]  /*4b00*/  IMAD.MOV R6, RZ, RZ, -R15 ;  /* 0x000000ffff067224 */ /* 0x000fe400078e0a0f */
[C---:B------:R-:W-:Y:S04]  /*4b10*/  @!P0 IMAD.HI.U32 R2, R3.reuse, R68, RZ ;  /* 0x0000004403028227 */ /* 0x040fe800078e00ff */
[----:B------:R-:W-:Y:S01]  /*4b20*/  IMAD R6, R72, R6, R5 ;  /* 0x0000000648067224 */ /* 0x000fe200078e0205 */
[----:B------:R-:W-:Y:S04]  /*4b30*/  @!P0 SHF.R.U32.HI R2, RZ, R69, R2 ;  /* 0x00000045ff028219 */ /* 0x000fe80000011602 */
[----:B------:R-:W-:Y:S02]  /*4b40*/  @!P0 SEL R0, R3, R2, !P2 ;  /* 0x0000000203008207 */ /* 0x000fe40005000000 */
[----:B------:R-:W-:Y:S02]  /*4b50*/  IADD3 R2, PT, PT, -R5, RZ, RZ ;  /* 0x000000ff05027210 */ /* 0x000fe40007ffe1ff */
[----:B------:R-:W-:Y:S01]  /*4b60*/  @!P0 IADD3 R8, PT, PT, R15, -R0, RZ ;  /* 0x800000000f088210 */ /* 0x000fe20007ffe0ff */
[----:B------:R-:W-:Y:S02]  /*4b70*/  @!P0 IMAD R0, R7, R6, R0 ;  /* 0x0000000607008224 */ /* 0x000fe400078e0200 */
[----:B------:R-:W-:Y:S02]  /*4b80*/  IMAD R75, R70, R2, R75 ;  /* 0x00000002464b7224 */ /* 0x000fe400078e024b */
[----:B------:R-:W-:Y:S02]  /*4b90*/  @!P0 IMAD R5, R8, R72, R3 ;  /* 0x0000004808058224 */ /* 0x000fe400078e0203 */
[----:B------:R-:W-:Y:S04]  /*4ba0*/  @!P0 IMAD.MOV.U32 R3, RZ, RZ, R0 ;  /* 0x000000ffff038224 */ /* 0x000fe800078e0000 */
[----:B------:R-:W-:Y:S02]  /*4bb0*/  IMAD R77, R3, R74, R77 ;  /* 0x0000004a034d7224 */ /* 0x000fe400078e024d */
[----:B------:R-:W-:Y:S07]  /*4bc0*/  IMAD R75, R5, R70, R75 ;  /* 0x00000046054b7224 */ /* 0x000fee00078e024b */
.L_x_80:
[----:B-1----:R-:W-:Y:S01]  /*4bd0*/  @!P1 ISETP.NE.AND P0, PT, R10, 0x1, PT ;  /* 0x000000010a00980c */ /* 0x002fe20003f05270 */
[----:B------:R-:W-:Y:S01]  /*4be0*/  @!P1 IMAD.HI.U32 R0, R77, R12, RZ ;  /* 0x0000000c4d009227 */ /* 0x000fe200078e00ff */
[----:B------:R-:W-:Y:S01]  /*4bf0*/  @!P1 ISETP.NE.AND P2, PT, R9, 0x1, PT ;  /* 0x000000010900980c */ /* 0x000fe20003f45270 */
[----:B------:R-:W-:Y:S01]  /*4c00*/  ULOP3.LUT UP0, URZ, UR48, 0x1b0, URZ, 0xc0, !UPT ;  /* 0x000001b030ff7892 */ /* 0x000fe2000f80c0ff */
[----:B------:R-:W-:Y:S01]  /*4c10*/  R2UR UR42, R21 ;  /* 0x00000000152a72ca */ /* 0x000fe200000e0000 */
[----:B------:R-:W-:Y:S01]  /*4c20*/  @!P1 IMAD.HI.U32 R3, R75, R11, RZ ;  /* 0x0000000b4b039227 */ /* 0x000fe200078e00ff */
[----:B------:R-:W-:Y:S02]  /*4c30*/  @!P1 SHF.R.U32.HI R0, RZ, R13, R0 ;  /* 0x0000000dff009219 */ /* 0x000fe40000011600 */
[----:B------:R-:W-:Y:S01]  /*4c40*/  R2UR UR41, R20 ;  /* 0x00000000142972ca */ /* 0x000fe200000e0000 */
[----:B------:R-:W-:Y:S01]  /*4c50*/  VIADD R169, R169, 0x1 ;  /* 0x00000001a9a97836 */ /* 0x000fe20000000000 */
[----:B------:R-:W-:Y:S02]  /*4c60*/  @!P1 SHF.R.U32.HI R2, RZ, R14, R3 ;  /* 0x0000000eff029219 */ /* 0x000fe40000011603 */
[----:B------:R-:W-:Y:S02]  /*4c70*/  @!P1 SEL R3, R77, R0, !P2 ;  /* 0x000000004d039207 */ /* 0x000fe40005000000 */
[----:B------:R-:W-:Y:S02]  /*4c80*/  @!P1 SEL R2, R75, R2, !P0 ;  /* 0x000000024b029207 */ /* 0x000fe40004000000 */
[----:B------:R-:W-:Y:S01]  /*4c90*/  @P4 SHF.R.U32.HI R158, RZ, 0x10, R17 ;  /* 0x00000010ff9e4819 */ /* 0x000fe20000011611 */
[----:B------:R-:W-:Y:S02]  /*4ca0*/  USHF.L.U32 UR42, UR42, 0x7, URZ ;  /* 0x000000072a2a7899 */ /* 0x000fe400080006ff */
[----:B------:R-:W-:Y:S02]  /*4cb0*/  @!P1 IMAD.IADD R0, R2, 0x1, -R3 ;  /* 0x0000000102009824 */ /* 0x000fe400078e0a03 */
[----:B------:R-:W-:Y:S01]  /*4cc0*/  @!P1 IMAD.IADD R2, R3, 0x1, -R2 ;  /* 0x0000000103029824 */ /* 0x000fe200078e0a02 */
[----:B------:R-:W-:Y:S01]  /*4cd0*/  USHF.L.U32 UR41, UR41, 0x7, URZ ;  /* 0x0000000729297899 */ /* 0x000fe200080006ff */
[----:B------:R-:W-:Y:S02]  /*4ce0*/  @!P1 IMAD R77, R0, R9, R77 ;  /* 0x00000009004d9224 */ /* 0x000fe400078e024d */
[----:B------:R-:W-:Y:S01]  /*4cf0*/  @!P1 IMAD R75, R2, R10, R75 ;  /* 0x0000000a024b9224 */ /* 0x000fe200078e024b */
[----:B------:R-:W-:Y:S08]  /*4d00*/  BRA.U !UP0, `(.L_x_81) ;  /* 0x0000000108407547 */ /* 0x000ff0000b800000 */
[----:B------:R-:W1:Y:S01]  /*4d10*/  LDCU.64 UR8, c[0x4][0x80] ;  /* 0x01001000ff0877ac */ /* 0x000e620008000a00 */
[----:B------:R-:W-:Y:S01]  /*4d20*/  MOV R3, 0x0 ;  /* 0x0000000000037802 */ /* 0x000fe20000000f00 */
[----:B------:R-:W-:Y:S02]  /*4d30*/  HFMA2 R12, -RZ, RZ, 0, 5.9604644775390625e-08 ;  /* 0x00000001ff0c7431 */ /* 0x000fe400000001ff */
[----:B------:R-:W-:Y:S02]  /*4d40*/  IMAD.MOV.U32 R8, RZ, RZ, 0x70 ;  /* 0x00000070ff087424 */ /* 0x000fe400078e00ff */
[----:B------:R-:W-:Y:S01]  /*4d50*/  IMAD.MOV.U32 R13, RZ, RZ, RZ ;  /* 0x000000ffff0d7224 */ /* 0x000fe200078e00ff */
[----:B------:R-:W2:Y:S01]  /*4d60*/  LDCU.64 UR6, c[0x4][0x88] ;  /* 0x01001100ff0677ac */ /* 0x000ea20008000a00 */
[----:B------:R-:W3:Y:S01]  /*4d70*/  LDC.64 R2, c[0x4][R3] ;  /* 0x0100000003027b82 */ /* 0x000ee20000000a00 */
[----:B------:R-:W4:Y:S01]  /*4d80*/  LDCU.64 UR4, c[0x4][0x8] ;  /* 0x01000100ff0477ac */ /* 0x000f220008000a00 */
[----:B-1----:R-:W-:Y:S01]  /*4d90*/  MOV R5, UR9 ;  /* 0x0000000900057c02 */ /* 0x002fe20008000f00 */
[----:B------:R-:W-:Y:S01]  /*4da0*/  IMAD.U32 R4, RZ, RZ, UR8 ;  /* 0x00000008ff047e24 */ /* 0x000fe2000f8e00ff */
[----:B--2---:R-:W-:Y:S01]  /*4db0*/  MOV R7, UR7 ;  /* 0x0000000700077c02 */ /* 0x004fe20008000f00 */
[----:B------:R-:W-:Y:S01]  /*4dc0*/  IMAD.U32 R6, RZ, RZ, UR6 ;  /* 0x00000006ff067e24 */ /* 0x000fe2000f8e00ff */
[----:B----4-:R-:W-:Y:S01]  /*4dd0*/  MOV R11, UR5 ;  /* 0x00000005000b7c02 */ /* 0x010fe20008000f00 */
[----:B------:R-:W-:Y:S02]  /*4de0*/  IMAD.U32 R10, RZ, RZ, UR4 ;  /* 0x00000004ff0a7e24 */ /* 0x000fe4000f8e00ff */
[----:B------:R-:W-:Y:S07]  /*4df0*/  LEPC R20, `(.L_x_81) ;  /* 0x000000001014794e */ /* 0x000fee0000000000 */
[----:B---3-5:R-:W-:Y:S05]  /*4e00*/  CALL.ABS.NOINC R2 ;  /* 0x0000000002007343 */ /* 0x028fea0003c00000 */
.L_x_81:
[----:B------:R-:W-:Y:S01]  /*4e10*/  LOP3.LUT P0, RZ, R166, 0x1b0, RZ, 0xc0, !PT ;  /* 0x000001b0a6ff7812 */ /* 0x000fe2000780c0ff */
[----:B------:R-:W-:Y:S11]  /*4e20*/  BSSY.RECONVERGENT B6, `(.L_x_82) ;  /* 0x0000013000067945 */ /* 0x000ff60003800200 */
[----:B------:R-:W-:Y:S01]  /*4e30*/  @!UPT UIADD3 URZ, UPT, UPT, URZ, URZ, URZ ;  /* 0x000000fffffff290 */ /* 0x000fe2000fffe0ff */
[----:B------:R-:W-:Y:S05]  /*4e40*/  @!P0 BRA `(.L_x_83) ;  /* 0x0000000000408947 */ /* 0x000fea0003800000 */
        /* <DEDUP_REMOVED lines=16> */
.L_x_83:
[----:B------:R-:W-:Y:S05]  /*4f50*/  BSYNC.RECONVERGENT B6 ;  /* 0x0000000000067941 */ /* 0x000fea0003800200 */
.L_x_82:
[----:B------:R-:W-:Y:S01]  /*4f60*/  ISETP.NE.U32.AND P4, PT, R146, RZ, PT ;  /* 0x000000ff9200720c */ /* 0x000fe20003f85070 */
[----:B------:R-:W-:Y:S01]  /*4f70*/  UISETP.NE.AND UP2, UPT, UR50, URZ, UPT ;  /* 0x000000ff3200728c */ /* 0x000fe2000bf45270 */
[----:B------:R-:W-:Y:S01]  /*4f80*/  ISETP.NE.U32.AND P2, PT, RZ, UR38, PT ;  /* 0x00000026ff007c0c */ /* 0x000fe2000bf45070 */
[----:B------:R-:W-:Y:S01]  /*4f90*/  UISETP.NE.U32.AND UP1, UPT, UR44, URZ, UPT ;  /* 0x000000ff2c00728c */ /* 0x000fe2000bf25070 */
[----:B------:R-:W-:Y:S01]  /*4fa0*/  ISETP.NE.AND.EX P4, PT, R147, RZ, PT, P4 ;  /* 0x000000ff9300720c */ /* 0x000fe20003f85340 */
[----:B------:R-:W-:Y:S01]  /*4fb0*/  UPLOP3.LUT UP0, UPT, UPT, UPT, UPT, 0x40, 0x4 ;  /* 0x000000000004789c */ /* 0x000fe20003f0e870 */
[----:B------:R-:W-:Y:S01]  /*4fc0*/  ISETP.NE.AND.EX P2, PT, RZ, UR39, PT, P2 ;  /* 0x00000027ff007c0c */ /* 0x000fe2000bf45320 */
[----:B------:R-:W-:Y:S01]  /*4fd0*/  UISETP.NE.AND.EX UP1, UPT, UR45, URZ, UPT, UP1 ;  /* 0x000000ff2d00728c */ /* 0x000fe2000bf25310 */
[----:B------:R-:W-:Y:S04]  /*4fe0*/  PLOP3.LUT P1, PT, PT, PT, UP2, 0x80, 0x8 ;  /* 0x000000000008781c */ /* 0x000fe80003f2f028 */
[----:B------:R-:W-:Y:S06]  /*4ff0*/  @UP2 UPLOP3.LUT UP0, UPT, UPT, UPT, UP1, 0x80, 0x8 ;  /* 0x000000000008289c */ /* 0x000fec0003f0f010 */
[----:B------:R-:W-:Y:S01]  /*5000*/  PLOP3.LUT P0, PT, PT, PT, UP0, 0x80, 0x8 ;  /* 0x000000000008781c */ /* 0x000fe20003f0f008 */
[----:B------:R-:W-:Y:S01]  /*5010*/  @!UPT UIADD3 URZ, UPT, UPT, URZ, URZ, URZ ;  /* 0x000000fffffff290 */ /* 0x000fe2000fffe0ff */
[----:B------:R-:W-:Y:S11]  /*5020*/  BRA.U !UP1, `(.L_x_84) ;  /* 0x0000000109387547 */ /* 0x000ff6000b800000 */
[----:B------:R-:W-:Y:S01]  /*5030*/  UISETP.NE.U32.AND UP0, UPT, UR38, URZ, UPT ;  /* 0x000000ff2600728c */ /* 0x000fe2000bf05070 */
[----:B------:R-:W-:Y:S02]  /*5040*/  HFMA2 R0, -RZ, RZ, 0, 5.9604644775390625e-08 ;  /* 0x00000001ff007431 */ /* 0x000fe400000001ff */
[----:B------:R-:W-:Y:S01]  /*5050*/  IMAD.MOV.U32 R151, RZ, RZ, 0x1 ;  /* 0x00000001ff977424 */ /* 0x000fe200078e00ff */
[----:B------:R-:W-:Y:S06]  /*5060*/  UISETP.NE.AND.EX UP0, UPT, UR39, URZ, UPT, UP0 ;  /* 0x000000ff2700728c */ /* 0x000fec000bf05300 */
[----:B------:R-:W-:Y:S05]  /*5070*/  PLOP3.LUT P3, PT, PT, PT, UP0, 0x80, 0x8 ;  /* 0x000000000008781c */ /* 0x000fea0003f6f008 */
[----:B------:R-:W1:Y:S01]  /*5080*/  @UP0 LDCU.64 UR6, c[0x0][0x888] ;  /* 0x00011100ff0607ac */ /* 0x000e620008000a00 */
[----:B------:R-:W-:Y:S07]  /*5090*/  @UP0 UIMAD UR4, UR36, UR44, URZ ;  /* 0x0000002c240402a4 */ /* 0x000fee000f8e02ff */
[----:B------:R-:W-:Y:S01]  /*50a0*/  @!P3 PRMT R151, R0, 0x7610, R151 ;  /* 0x000076100097b816 */ /* 0x000fe20000000097 */
[----:B-1----:R-:W-:Y:S03]  /*50b0*/  @UP0 UIMAD.WIDE UR6, UR4, 0x4, UR6 ;  /* 0x00000004040608a5 */ /* 0x002fe6000f8e0206 */
[----:B------:R-:W1:Y:S03]  /*50c0*/  @!UP0 LDCU UR4, c[0x0][0x880] ;  /* 0x00011000ff0487ac */ /* 0x000e660008000800 */
[----:B------:R-:W-:Y:S01]  /*50d0*/  IMAD.U32 R2, RZ, RZ, UR6 ;  /* 0x00000006ff027e24 */ /* 0x000fe2000f8e00ff */
[----:B------:R-:W-:Y:S05]  /*50e0*/  MOV R3, UR7 ;  /* 0x0000000700037c02 */ /* 0x000fea0008000f00 */
[----:B-----5:R2:W5:Y:S02]  /*50f0*/  @P3 LDG.E R82, desc[UR46][R2.64] ;  /* 0x0000002e02523981 */ /* 0x020564000c1e1900 */
[----:B-12---:R-:W-:Y:S02]  /*5100*/  @!P3 IMAD.U32 R82, RZ, RZ, UR4 ;  /* 0x00000004ff52be24 */ /* 0x006fe4000f8e00ff */
.L_x_84:
[----:B------:R-:W-:Y:S05]  /*5110*/  @!P4 BRA `(.L_x_85) ;  /* 0x000000000020c947 */ /* 0x000fea0003800000 */
[----:B------:R-:W-:Y:S04]  /*5120*/  ISETP.NE.U32.AND P3, PT, R144, RZ, PT ;  /* 0x000000ff9000720c */ /* 0x000fe80003f65070 */
[----:B------:R-:W-:Y:S11]  /*5130*/  ISETP.NE.AND.EX P3, PT, R145, RZ, PT, P3 ;  /* 0x000000ff9100720c */ /* 0x000ff60003f65330 */
[----:B------:R-:W-:Y:S02]  /*5140*/  @!UPT UIADD3 URZ, UPT, UPT, URZ, URZ, URZ ;  /* 0x000000fffffff290 */ /* 0x000fe4000fffe0ff */
[----:B------:R-:W1:Y:S01]  /*5150*/  @P3 LDC.64 R2, c[0x0][0x8a8] ;  /* 0x00022a00ff023b82 */ /* 0x000e620000000a00 */
[----:B------:R-:W-:Y:S04]  /*5160*/  @P3 IMAD R0, R146, UR36, RZ ;  /* 0x0000002492003c24 */ /* 0x000fe8000f8e02ff */
[----:B-1----:R-:W-:Y:S05]  /*5170*/  @P3 IMAD.WIDE R2, R0, 0x4, R2 ;  /* 0x0000000400023825 */ /* 0x002fea00078e0202 */
[----:B-----5:R1:W5:Y:S02]  /*5180*/  @P3 LDG.E R78, desc[UR46][R2.64] ;  /* 0x0000002e024e3981 */ /* 0x020364000c1e1900 */
[----:B-1----:R-:W2:Y:S02]  /*5190*/  @!P3 LDC R78, c[0x0][0x8a0] ;  /* 0x00022800ff4ebb82 */ /* 0x002ea40000000800 */
.L_x_85:
[----:B-----5:R-:W-:Y:S01]  /*51a0*/  ISETP.NE.AND P4, PT, R82, RZ, PT ;  /* 0x000000ff5200720c */ /* 0x020fe20003f85270 */
[----:B------:R-:W-:Y:S01]  /*51b0*/  BSSY B1, `(.L_x_86) ;  /* 0x0000048000017945 */ /* 0x000fe20003800000 */
[----:B------:R-:W-:Y:S01]  /*51c0*/  SEL R7, RZ, 0xffffffff, P2 ;  /* 0xffffffffff077807 */ /* 0x000fe20001000000 */
[----:B------:R-:W-:Y:S01]  /*51d0*/  IMAD.MOV.U32 R117, RZ, RZ, 0x1 ;  /* 0x00000001ff757424 */ /* 0x000fe200078e00ff */
[----:B------:R-:W-:Y:S01]  /*51e0*/  LOP3.LUT P3, RZ, R151, 0xff, RZ, 0xc0, !PT ;  /* 0x000000ff97ff7812 */ /* 0x000fe2000786c0ff */
[----:B------:R-:W-:Y:S01]  /*51f0*/  IMAD R80, R76, 0x80, R79 ;  /* 0x000000804c507824 */ /* 0x000fe200078e024f */
[----:B------:R-:W-:Y:S02]  /*5200*/  @P1 SEL R0, RZ, 0xffffffff, P4 ;  /* 0xffffffffff001807 */ /* 0x000fe40002000000 */
[----:B------:R-:W-:Y:S02]  /*5210*/  CS2R R98, SRZ ;  /* 0x0000000000627805 */ /* 0x000fe4000001ff00 */
[----:B------:R-:W-:Y:S02]  /*5220*/  LEA R3, R160, UR49, 0x3 ;  /* 0x00000031a0037c11 */ /* 0x000fe4000f8e18ff */
[----:B------:R-:W-:Y:S02]  /*5230*/  CS2R R96, SRZ ;  /* 0x0000000000607805 */ /* 0x000fe4000001ff00 */
[----:B------:R-:W-:Y:S02]  /*5240*/  @P0 SEL R0, R7, R0, !P3 ;  /* 0x0000000007000207 */ /* 0x000fe40005800000 */
[----:B------:R-:W-:Y:S02]  /*5250*/  CS2R R94, SRZ ;  /* 0x00000000005e7805 */ /* 0x000fe4000001ff00 */
[----:B------:R-:W-:Y:S02]  /*5260*/  LEA R116, R76, UR49, 0x3 ;  /* 0x000000314c747c11 */ /* 0x000fe4000f8e18ff */
[----:B------:R-:W-:Y:S02]  /*5270*/  CS2R R92, SRZ ;  /* 0x00000000005c7805 */ /* 0x000fe4000001ff00 */
[----:B------:R-:W-:Y:S02]  /*5280*/  @P1 LOP3.LUT R0, R0, 0x1, RZ, 0xc0, !PT ;  /* 0x0000000100001812 */ /* 0x000fe400078ec0ff */
[----:B------:R-:W-:Y:S02]  /*5290*/  CS2R R90, SRZ ;  /* 0x00000000005a7805 */ /* 0x000fe4000001ff00 */
[----:B------:R-:W-:Y:S02]  /*52a0*/  SHF.L.U32 R5, R162, 0x1f, RZ ;  /* 0x0000001fa2057819 */ /* 0x000fe400000006ff */
[----:B------:R-:W-:Y:S02]  /*52b0*/  CS2R R88, SRZ ;  /* 0x0000000000587805 */ /* 0x000fe4000001ff00 */
[----:B------:R-:W-:Y:S02]  /*52c0*/  ISETP.NE.U32.OR P6, PT, R0, 0x1, !P1 ;  /* 0x000000010000780c */ /* 0x000fe40004fc5470 */
[----:B------:R-:W-:Y:S02]  /*52d0*/  CS2R R102, SRZ ;  /* 0x0000000000667805 */ /* 0x000fe4000001ff00 */
[----:B------:R-:W-:Y:S02]  /*52e0*/  PLOP3.LUT P2, PT, PT, PT, UP1, 0x80, 0x8 ;  /* 0x000000000008781c */ /* 0x000fe40003f4f018 */
[----:B------:R-:W-:Y:S02]  /*52f0*/  CS2R R100, SRZ ;  /* 0x0000000000647805 */ /* 0x000fe4000001ff00 */
[----:B------:R-:W-:Y:S02]  /*5300*/  SEL R0, RZ, 0xffffffff, P4 ;  /* 0xffffffffff007807 */ /* 0x000fe40002000000 */
[----:B------:R-:W-:Y:S03]  /*5310*/  P2R R104, PR, RZ, 0x40 ;  /* 0x00000040ff687803 */ /* 0x000fe60000000000 */
[----:B------:R-:W-:Y:S04]  /*5320*/  @P6 SHF.L.U32 R2, R159, 0x1f, RZ ;  /* 0x0000001f9f026819 */ /* 0x000fe800000006ff */
[----:B------:R-:W-:Y:S01]  /*5330*/  @P2 SEL R0, R7, R0, !P3 ;  /* 0x0000000007002207 */ /* 0x000fe20005800000 */
[----:B------:R-:W1:Y:S03]  /*5340*/  @P6 SYNCS.PHASECHK.TRANS64.TRYWAIT P1, [R3+URZ+0x40], R2 ;  /* 0x00004002030065a7 */ /* 0x000e6600080211ff */
[----:B------:R-:W-:Y:S04]  /*5350*/  LOP3.LUT R0, R0, 0x1, RZ, 0xc0, !PT ;  /* 0x0000000100007812 */ /* 0x000fe800078ec0ff */
[----:B------:R-:W-:Y:S04]  /*5360*/  ISETP.NE.U32.AND P5, PT, R0, 0x1, PT ;  /* 0x000000010000780c */ /* 0x000fe80003fa5070 */
[----:B------:R-:W-:Y:S01]  /*5370*/  P2R R118, PR, RZ, 0x20 ;  /* 0x00000020ff767803 */ /* 0x000fe20000000000 */
[----:B------:R3:W4:Y:S01]  /*5380*/  SYNCS.PHASECHK.TRANS64.TRYWAIT P0, [R116+URZ+0x90], R5 ;  /* 0x00009005740075a7 */ /* 0x00072200080011ff */
[----:B-1----:R-:W-:Y:S01]  /*5390*/  @P6 SEL R117, RZ, 0x1, !P1 ;  /* 0x00000001ff756807 */ /* 0x002fe20004800000 */
[----:B---3--:R-:W-:Y:S06]  /*53a0*/  @!P6 BRA `(.L_x_87) ;  /* 0x0000000000a0e947 */ /* 0x008fec0003800000 */
[----:B------:R-:W-:Y:S01]  /*53b0*/  @P5 IMAD R7, R160, 0x2000, R153 ;  /* 0x00002000a0075824 */ /* 0x000fe200078e0299 */
[----:B------:R-:W-:Y:S01]  /*53c0*/  ISETP.NE.AND P1, PT, R117, RZ, PT ;  /* 0x000000ff7500720c */ /* 0x000fe20003f25270 */
[----:B------:R-:W-:Y:S01]  /*53d0*/  BSSY B0, `(.L_x_88) ;  /* 0x0000011000007945 */ /* 0x000fe20003800000 */
[----:B------:R-:W-:Y:S01]  /*53e0*/  CS2R R102, SRZ ;  /* 0x0000000000667805 */ /* 0x000fe2000001ff00 */
[----:B------:R-:W-:Y:S01]  /*53f0*/  @P5 VIADD R2, R7, UR49 ;  /* 0x0000003107025c36 */ /* 0x000fe20008000000 */
[----:B------:R-:W-:Y:S02]  /*5400*/  CS2R R100, SRZ ;  /* 0x0000000000647805 */ /* 0x000fe4000001ff00 */
[----:B------:R-:W-:Y:S02]  /*5410*/  CS2R R90, SRZ ;  /* 0x00000000005a7805 */ /* 0x000fe4000001ff00 */
[----:B------:R-:W-:Y:S01]  /*5420*/  CS2R R88, SRZ ;  /* 0x0000000000587805 */ /* 0x000fe2000001ff00 */
[--C-:B------:R-:W-:Y:S01]  /*5430*/  @P5 IMAD.IADD R6, R165, 0x1, R2.reuse ;  /* 0x00000001a5065824 */ /* 0x100fe200078e0202 */
[----:B------:R-:W-:Y:S01]  /*5440*/  CS2R R94, SRZ ;  /* 0x00000000005e7805 */ /* 0x000fe2000001ff00 */
[--C-:B------:R-:W-:Y:S01]  /*5450*/  @P5 IMAD.IADD R4, R164, 0x1, R2.reuse ;  /* 0x00000001a4045824 */ /* 0x100fe200078e0202 */
[----:B------:R-:W-:Y:S01]  /*5460*/  CS2R R92, SRZ ;  /* 0x00000000005c7805 */ /* 0x000fe2000001ff00 */
[----:B------:R-:W-:Y:S01]  /*5470*/  @P5 IMAD R2, R163, 0x10, R2 ;  /* 0x00000010a3025824 */ /* 0x000fe200078e0202 */
[----:B------:R-:W-:Y:S02]  /*5480*/  CS2R R98, SRZ ;  /* 0x0000000000627805 */ /* 0x000fe4000001ff00 */
[----:B------:R-:W-:Y:S01]  /*5490*/  CS2R R96, SRZ ;  /* 0x0000000000607805 */ /* 0x000fe2000001ff00 */
[----:B------:R-:W-:Y:S06]  /*54a0*/  @P1 BRA `(.L_x_89) ;  /* 0x00000000000c1947 */ /* 0x000fec0003800000 */
[----:B------:R-:W-:Y:S04]  /*54b0*/  SHF.L.U32 R0, R159, 0x1f, RZ ;  /* 0x0000001f9f007819 */ /* 0x000fe800000006ff */
[----:B------:R-:W1:Y:S02]  /*54c0*/  SYNCS.PHASECHK.TRANS64.TRYWAIT P1, [R3+URZ+0x40], R0 ;  /* 0x00004000030075a7 */ /* 0x000e6400080211ff */
[----:B-1----:R-:W-:Y:S05]  /*54d0*/  @!P1 BRA `(.L_x_90) ;  /* 0x0000003400549947 */ /* 0x002fea0003800000 */
.L_x_89:
[----:B------:R-:W-:Y:S05]  /*54e0*/  BSYNC B0 ;  /* 0x0000000000007941 */ /* 0x000fea0003800000 */
.L_x_88:
[----:B------:R-:W-:Y:S01]  /*54f0*/  ISETP.NE.AND P1, PT, R118, RZ, PT ;  /* 0x000000ff7600720c */ /* 0x000fe20003f25270 */
[----:B-1----:R-:W-:Y:S02]  /*5500*/  VIADD R3, R3, 0x50 ;  /* 0x0000005003037836 */ /* 0x002fe40000000000 */
[----:B------:R-:W-:Y:S02]  /*5510*/  IMAD.U32 R0, RZ, RZ, UR37 ;  /* 0x00000025ff007e24 */ /* 0x000fe4000f8e00ff */
[----:B------:R-:W-:Y:S03]  /*5520*/  VIADD R160, R160, 0x1 ;  /* 0x00000001a0a07836 */ /* 0x000fe60000000000 */
[----:B------:R-:W-:Y:S05]  /*5530*/  PRMT R0, R0, 0x654, R3 ;  /* 0x0000065400007816 */ /* 0x000fea0000000003 */
[----:B------:R1:W3:Y:S04]  /*5540*/  @P1 LDS.128 R100, [R7+UR49+0x200] ;  /* 0x0002003107641984 */ /* 0x0002e80008000c00 */
[----:B------:R1:W1:Y:S04]  /*5550*/  @P1 LDS.128 R88, [R6+0x200] ;  /* 0x0002000006581984 */ /* 0x0002680000000c00 */
[----:B------:R1:W1:Y:S04]  /*5560*/  @P1 LDS.128 R92, [R4+0x200] ;  /* 0x00020000045c1984 */ /* 0x0002680000000c00 */
[----:B------:R1:W1:Y:S01]  /*5570*/  @P1 LDS.128 R96, [R2+0x200] ;  /* 0x0002000002601984 */ /* 0x0002620000000c00 */
[C---:B------:R-:W-:Y:S01]  /*5580*/  ISETP.NE.AND P1, PT, R160.reuse, 0x2, PT ;  /* 0x00000002a000780c */ /* 0x040fe20003f25270 */
[----:B------:R-:W-:Y:S01]  /*5590*/  @!PT LDS RZ, [RZ] ;  /* 0x00000000fffff984 */ /* 0x000fe20000000800 */
[----:B------:R-:W-:Y:S01]  /*55a0*/  @!PT LDS RZ, [RZ] ;  /* 0x00000000fffff984 */ /* 0x000fe20000000800 */
[----:B------:R-:W-:Y:S01]  /*55b0*/  @!PT LDS RZ, [RZ] ;  /* 0x00000000fffff984 */ /* 0x000fe20000000800 */
[----:B------:R-:W-:Y:S01]  /*55c0*/  @!PT LDS RZ, [RZ] ;  /* 0x00000000fffff984 */ /* 0x000fe20000000800 */
[----:B------:R5:W-:Y:S06]  /*55d0*/  MEMBAR.ALL.CTA ;  /* 0x0000000000007992 */ /* 0x000bec0000008000 */
[----:B-----5:R-:W5:Y:S01]  /*55e0*/  FENCE.VIEW.ASYNC.S ;  /* 0x00000000000073c6 */ /* 0x020f620000000000 */
[----:B------:R-:W-:Y:S01]  /*55f0*/  SEL R160, R160, RZ, P1 ;  /* 0x000000ffa0a07207 */ /* 0x000fe20000800000 */
[----:B-----5:R5:W-:Y:S02]  /*5600*/  SYNCS.ARRIVE.TRANS64.RED.A1T0 RZ, [R0+URZ], RZ ;  /* 0x000000ff00ff79a7 */ /* 0x020be400081004ff */
[----:B-----5:R-:W-:Y:S04]  /*5610*/  SEL R0, RZ, 0x1, P1 ;  /* 0x00000001ff007807 */ /* 0x020fe80000800000 */
[----:B---3--:R-:W-:Y:S02]  /*5620*/  LOP3.LUT R159, R159, R0, RZ, 0x3c, !PT ;  /* 0x000000009f9f7212 */ /* 0x008fe400078e3cff */
.L_x_87:
[----:B------:R-:W-:Y:S05]  /*5630*/  BSYNC B1 ;  /* 0x0000000000017941 */ /* 0x000fea0003800000 */
.L_x_86:
[----:B------:R-:W-:Y:S04]  /*5640*/  SHF.R.U32.HI R3, RZ, 0x15, R80 ;  /* 0x00000015ff037819 */ /* 0x000fe80000011650 */
[----:B------:R-:W-:Y:S01]  /*5650*/  LOP3.LUT P1, RZ, R3, 0x3, R154, 0x48, !PT ;  /* 0x0000000303ff7812 */ /* 0x000fe2000782489a */
[----:B------:R-:W-:Y:S01]  /*5660*/  @!UPT UIADD3 URZ, UPT, UPT, URZ, URZ, URZ ;  /* 0x000000fffffff290 */ /* 0x000fe2000fffe0ff */
[----:B----4-:R-:W-:Y:S11]  /*5670*/  @P0 BRA `(.L_x_91) ;  /* 0x0000000000080947 */ /* 0x010ff60003800000 */
[----:B------:R-:W3:Y:S02]  /*5680*/  SYNCS.PHASECHK.TRANS64.TRYWAIT P0, [R116+URZ+0x90], R5 ;  /* 0x00009005740075a7 */ /* 0x000ee400080011ff */
[----:B---3--:R-:W-:Y:S05]  /*5690*/  @!P0 BRA `(.L_x_92) ;  /* 0x0000003000f88947 */ /* 0x008fea0003800000 */
.L_x_91:
[----:B------:R-:W-:Y:S05]  /*56a0*/  @!P1 BRA `(.L_x_93) ;  /* 0x0000000000409947 */ /* 0x000fea0003800000 */
[----:B------:R-:W3:Y:S01]  /*56b0*/  LDCU.64 UR8, c[0x4][0x70] ;  /* 0x01000e00ff0877ac */ /* 0x000ee20008000a00 */
[----:B------:R-:W-:Y:S01]  /*56c0*/  MOV R3, 0x0 ;  /* 0x0000000000037802 */ /* 0x000fe20000000f00 */
[----:B------:R-:W-:Y:S02]  /*56d0*/  HFMA2 R12, -RZ, RZ, 0, 5.9604644775390625e-08 ;  /* 0x00000001ff0c7431 */ /* 0x000fe400000001ff */
[----:B------:R-:W-:Y:S02]  /*56e0*/  IMAD.MOV.U32 R8, RZ, RZ, 0x192 ;  /* 0x00000192ff087424 */ /* 0x000fe400078e00ff */
[----:B------:R-:W-:Y:S01]  /*56f0*/  IMAD.MOV.U32 R13, RZ, RZ, RZ ;  /* 0x000000ffff0d7224 */ /* 0x000fe200078e00ff */
[----:B------:R-:W4:Y:S01]  /*5700*/  LDCU.64 UR6, c[0x4][0x78] ;  /* 0x01000f00ff0677ac */ /* 0x000f220008000a00 */
[----:B-1----:R-:W1:Y:S01]  /*5710*/  LDC.64 R2, c[0x4][R3] ;  /* 0x0100000003027b82 */ /* 0x002e620000000a00 */
[----:B------:R-:W5:Y:S01]  /*5720*/  LDCU.64 UR4, c[0x4][0x10] ;  /* 0x01000200ff0477ac */ /* 0x000f620008000a00 */
[----:B---3--:R-:W-:Y:S01]  /*5730*/  MOV R5, UR9 ;  /* 0x0000000900057c02 */ /* 0x008fe20008000f00 */
[----:B------:R-:W-:Y:S01]  /*5740*/  IMAD.U32 R4, RZ, RZ, UR8 ;  /* 0x00000008ff047e24 */ /* 0x000fe2000f8e00ff */
[----:B----4-:R-:W-:Y:S01]  /*5750*/  MOV R7, UR7 ;  /* 0x0000000700077c02 */ /* 0x010fe20008000f00 */
[----:B------:R-:W-:Y:S01]  /*5760*/  IMAD.U32 R6, RZ, RZ, UR6 ;  /* 0x00000006ff067e24 */ /* 0x000fe2000f8e00ff */
[----:B-----5:R-:W-:Y:S01]  /*5770*/  MOV R11, UR5 ;  /* 0x00000005000b7c02 */ /* 0x020fe20008000f00 */
[----:B------:R-:W-:Y:S02]  /*5780*/  IMAD.U32 R10, RZ, RZ, UR4 ;  /* 0x00000004ff0a7e24 */ /* 0x000fe4000f8e00ff */
[----:B------:R-:W-:Y:S07]  /*5790*/  LEPC R20, `(.L_x_93) ;  /* 0x000000001014794e */ /* 0x000fee0000000000 */
[----:B-12---:R-:W-:Y:S05]  /*57a0*/  CALL.ABS.NOINC R2 ;  /* 0x0000000002007343 */ /* 0x006fea0003c00000 */
.L_x_93:
[----:B------:R-:W-:Y:S01]  /*57b0*/  SHF.L.U32 R83, R100, 0x10, RZ ;  /* 0x0000001064537819 */ /* 0x000fe200000006ff */
[----:B------:R-:W-:Y:S05]  /*57c0*/  WARPSYNC.ALL ;  /* 0x0000000000007948 */ /* 0x000fea0003800000 */
[----:B------:R-:W-:Y:S01]  /*57d0*/  R2UR UR4, R80 ;  /* 0x00000000500472ca */ /* 0x000fe200000e0000 */
[----:B------:R-:W-:Y:S01]  /*57e0*/  BSSY.RECONVERGENT B0, `(.L_x_94) ;  /* 0x0000121000007945 */ /* 0x000fe20003800200 */
[----:B------:R-:W-:Y:S02]  /*57f0*/  ISETP.NE.AND P6, PT, R104, RZ, PT ;  /* 0x000000ff6800720c */ /* 0x000fe40003fc5270 */
[----:B------:R-:W-:Y:S02]  /*5800*/  IADD3 R119, PT, PT, R153, UR49, RZ ;  /* 0x0000003199777c10 */ /* 0x000fe4000fffe0ff */
[----:B------:R-:W-:Y:S02]  /*5810*/  SHF.L.U32 R124, R163, 0x4, RZ ;  /* 0x00000004a37c7819 */ /* 0x000fe400000006ff */
[-C--:B------:R-:W-:Y:S02]  /*5820*/  IADD3 R172, PT, PT, R165, R119.reuse, RZ ;  /* 0x00000077a5ac7210 */ /* 0x080fe40007ffe0ff */
[----:B------:R-:W-:Y:S02]  /*5830*/  IADD3 R171, PT, PT, R164, R119, RZ ;  /* 0x00000077a4ab7210 */ /* 0x000fe40007ffe0ff */
[----:B------:R-:W-:Y:S01]  /*5840*/  IADD3 R170, PT, PT, R119, R124, RZ ;  /* 0x0000007c77aa7210 */ /* 0x000fe20007ffe0ff */
[----:B-1-3--:R-:W2:Y:S01]  /*5850*/  LDTM.x64 R4, tmem[UR4] ;  /* 0x00000004000479ee */ /* 0x00aea20008340000 */
[C---:B------:R-:W-:Y:S02]  /*5860*/  PRMT R81, R100.reuse, 0x8880, RZ ;  /* 0x0000888064517816 */ /* 0x040fe400000000ff */
[----:B------:R-:W-:Y:S02]  /*5870*/  SHF.R.S32.HI R83, RZ, 0x18, R83 ;  /* 0x00000018ff537819 */ /* 0x000fe40000011453 */
[----:B------:R-:W-:Y:S02]  /*5880*/  SHF.R.S32.HI R86, RZ, 0x18, R101 ;  /* 0x00000018ff567819 */ /* 0x000fe40000011465 */
[----:B------:R-:W-:Y:S02]  /*5890*/  SHF.L.U32 R84, R100, 0x8, RZ ;  /* 0x0000000864547819 */ /* 0x000fe400000006ff */
[----:B------:R-:W-:Y:S02]  /*58a0*/  SHF.L.U32 R85, R101, 0x8, RZ ;  /* 0x0000000865557819 */ /* 0x000fe400000006ff */
[----:B------:R-:W-:Y:S02]  /*58b0*/  SHF.R.S32.HI R84, RZ, 0x18, R84 ;  /* 0x00000018ff547819 */ /* 0x000fe40000011454 */
[----:B------:R-:W-:Y:S02]  /*58c0*/  SHF.R.S32.HI R85, RZ, 0x18, R85 ;  /* 0x00000018ff557819 */ /* 0x000fe40000011455 */
[----:B------:R-:W-:Y:S02]  /*58d0*/  SHF.L.U32 R87, R98, 0x8, RZ ;  /* 0x0000000862577819 */ /* 0x000fe400000006ff */
[----:B------:R-:W-:Y:S02]  /*58e0*/  ISETP.NE.AND P0, PT, R167, RZ, PT ;  /* 0x000000ffa700720c */ /* 0x000fe40003f05270 */
[----:B------:R-:W-:Y:S02]  /*58f0*/  SHF.R.S32.HI R87, RZ, 0x18, R87 ;  /* 0x00000018ff577819 */ /* 0x000fe40000011457 */
[----:B------:R-:W-:Y:S02]  /*5900*/  LEA R125, R160, UR49, 0x3 ;  /* 0x00000031a07d7c11 */ /* 0x000fe4000f8e18ff */
[----:B------:R-:W-:Y:S01]  /*5910*/  @P6 SHF.L.U32 R126, R159, 0x1f, RZ ;  /* 0x0000001f9f7e6819 */ /* 0x000fe200000006ff */
[C---:B--2---:R-:W-:Y:S02]  /*5920*/  IMAD R0, R78.reuse, R4, RZ ;  /* 0x000000044e007224 */ /* 0x044fe400078e02ff */
[C---:B------:R-:W-:Y:S02]  /*5930*/  IMAD R2, R78.reuse, R5, RZ ;  /* 0x000000054e027224 */ /* 0x040fe400078e02ff */
[----:B------:R-:W-:Y:S02]  /*5940*/  IMAD R3, R78, R6, RZ ;  /* 0x000000064e037224 */ /* 0x000fe400078e02ff */
[-C--:B------:R-:W-:Y:S01]  /*5950*/  IMAD R0, R81, R82.reuse, R0 ;  /* 0x0000005251007224 */ /* 0x080fe200078e0200 */
[----:B------:R-:W-:Y:S01]  /*5960*/  SHF.R.S32.HI R81, RZ, 0x18, R100 ;  /* 0x00000018ff517819 */ /* 0x000fe20000011464 */
[-C--:B------:R-:W-:Y:S01]  /*5970*/  IMAD R2, R83, R82.reuse, R2 ;  /* 0x0000005253027224 */ /* 0x080fe200078e0202 */
[C---:B------:R-:W-:Y:S01]  /*5980*/  PRMT R83, R101.reuse, 0x8880, RZ ;  /* 0x0000888065537816 */ /* 0x040fe200000000ff */
[----:B------:R-:W-:Y:S01]  /*5990*/  IMAD R3, R84, R82, R3 ;  /* 0x0000005254037224 */ /* 0x000fe200078e0203 */
[----:B------:R-:W-:Y:S01]  /*59a0*/  SHF.L.U32 R84, R101, 0x10, RZ ;  /* 0x0000001065547819 */ /* 0x000fe200000006ff */
[C---:B------:R-:W-:Y:S02]  /*59b0*/  IMAD R7, R78.reuse, R7, RZ ;  /* 0x000000074e077224 */ /* 0x040fe400078e02ff */
[C---:B------:R-:W-:Y:S01]  /*59c0*/  IMAD R4, R78.reuse, R8, RZ ;  /* 0x000000084e047224 */ /* 0x040fe200078e02ff */
[----:B------:R-:W-:Y:S01]  /*59d0*/  SHF.R.S32.HI R84, RZ, 0x18, R84 ;  /* 0x00000018ff547819 */ /* 0x000fe20000011454 */
[----:B------:R-:W-:Y:S02]  /*59e0*/  IMAD R5, R78, R9, RZ ;  /* 0x000000094e057224 */ /* 0x000fe400078e02ff */
[----:B------:R-:W-:Y:S01]  /*59f0*/  IMAD R7, R81, R82, R7 ;  /* 0x0000005251077224 */ /* 0x000fe200078e0207 */
[----:B------:R-:W-:Y:S01]  /*5a00*/  PRMT R81, R102, 0x8880, RZ ;  /* 0x0000888066517816 */ /* 0x000fe200000000ff */
[----:B------:R-:W-:Y:S02]  /*5a10*/  IMAD R6, R78, R10, RZ ;  /* 0x0000000a4e067224 */ /* 0x000fe400078e02ff */
[-C--:B------:R-:W-:Y:S01]  /*5a20*/  IMAD R4, R83, R82.reuse, R4 ;  /* 0x0000005253047224 */ /* 0x080fe200078e0204 */
[----:B------:R-:W-:Y:S01]  /*5a30*/  I2IP.S8.S32.SAT R105, R7, R3, RZ ;  /* 0x0000000307697239 */ /* 0x000fe200000014ff */
[----:B------:R-:W-:Y:S01]  /*5a40*/  IMAD R5, R84, R82, R5 ;  /* 0x0000005254057224 */ /* 0x000fe200078e0205 */
[----:B------:R-:W-:Y:S01]  /*5a50*/  SHF.L.U32 R83, R102, 0x10, RZ ;  /* 0x0000001066537819 */ /* 0x000fe200000006ff */
[----:B------:R-:W-:Y:S01]  /*5a60*/  IMAD R11, R78, R11, RZ ;  /* 0x0000000b4e0b7224 */ /* 0x000fe200078e02ff */
[----:B------:R-:W-:Y:S01]  /*5a70*/  I2IP.S8.S32.SAT R104, R2, R0, R105 ;  /* 0x0000000002687239 */ /* 0x000fe20000001469 */
[----:B------:R-:W-:Y:S01]  /*5a80*/  IMAD R6, R85, R82, R6 ;  /* 0x0000005255067224 */ /* 0x000fe200078e0206 */
[----:B------:R-:W-:Y:S01]  /*5a90*/  SHF.R.S32.HI R83, RZ, 0x18, R83 ;  /* 0x00000018ff537819 */ /* 0x000fe20000011453 */
[----:B------:R-:W-:Y:S01]  /*5aa0*/  IMAD R8, R78, R12, RZ ;  /* 0x0000000c4e087224 */ /* 0x000fe200078e02ff */
[----:B------:R-:W-:Y:S01]  /*5ab0*/  SHF.L.U32 R85, R102, 0x8, RZ ;  /* 0x0000000866557819 */ /* 0x000fe200000006ff */
[----:B------:R-:W-:Y:S02]  /*5ac0*/  IMAD R9, R78, R13, RZ ;  /* 0x0000000d4e097224 */ /* 0x000fe400078e02ff */
[----:B------:R-:W-:Y:S01]  /*5ad0*/  IMAD R11, R86, R82, R11 ;  /* 0x00000052560b7224 */ /* 0x000fe200078e020b */
[----:B------:R-:W-:Y:S01]  /*5ae0*/  SHF.R.S32.HI R85, RZ, 0x18, R85 ;  /* 0x00000018ff557819 */ /* 0x000fe20000011455 */
[C---:B------:R-:W-:Y:S01]  /*5af0*/  IMAD R10, R78.reuse, R14, RZ ;  /* 0x0000000e4e0a7224 */ /* 0x040fe200078e02ff */
[----:B------:R-:W-:Y:S01]  /*5b00*/  SHF.R.S32.HI R86, RZ, 0x18, R103 ;  /* 0x00000018ff567819 */ /* 0x000fe20000011467 */
[----:B------:R-:W-:Y:S01]  /*5b10*/  IMAD R8, R81, R82, R8 ;  /* 0x0000005251087224 */ /* 0x000fe200078e0208 */
[----:B------:R-:W-:Y:S01]  /*5b20*/  I2IP.S8.S32.SAT R106, R11, R6, RZ ;  /* 0x000000060b6a7239 */ /* 0x000fe200000014ff */
[----:B------:R-:W-:Y:S01]  /*5b30*/  IMAD R9, R83, R82, R9 ;  /* 0x0000005253097224 */ /* 0x000fe200078e0209 */
[C---:B------:R-:W-:Y:S01]  /*5b40*/  PRMT R83, R103.reuse, 0x8880, RZ ;  /* 0x0000888067537816 */ /* 0x040fe200000000ff */
[----:B------:R-:W-:Y:S01]  /*5b50*/  IMAD.U32 R84, R103, 0x10000, RZ ;  /* 0x0001000067547824 */ /* 0x000fe200078e00ff */
[----:B------:R-:W-:Y:S01]  /*5b60*/  I2IP.S8.S32.SAT R105, R5, R4, R106 ;  /* 0x0000000405697239 */ /* 0x000fe2000000146a */
[C---:B------:R-:W-:Y:S01]  /*5b70*/  IMAD R15, R78.reuse, R15, RZ ;  /* 0x0000000f4e0f7224 */ /* 0x040fe200078e02ff */
[----:B------:R-:W-:Y:S01]  /*5b80*/  SHF.R.S32.HI R81, RZ, 0x18, R102 ;  /* 0x00000018ff517819 */ /* 0x000fe20000011466 */
[----:B------:R-:W-:Y:S01]  /*5b90*/  IMAD R10, R85, R82, R10 ;  /* 0x00000052550a7224 */ /* 0x000fe200078e020a */
[----:B------:R-:W-:Y:S01]  /*5ba0*/  SHF.R.S32.HI R84, RZ, 0x18, R84 ;  /* 0x00000018ff547819 */ /* 0x000fe20000011454 */
[C---:B------:R-:W-:Y:S01]  /*5bb0*/  IMAD R12, R78.reuse, R16, RZ ;  /* 0x000000104e0c7224 */ /* 0x040fe200078e02ff */
[----:B------:R-:W-:Y:S01]  /*5bc0*/  SHF.L.U32 R85, R103, 0x8, RZ ;  /* 0x0000000867557819 */ /* 0x000fe200000006ff */
[----:B------:R-:W-:Y:S02]  /*5bd0*/  IMAD R13, R78, R17, RZ ;  /* 0x000000114e0d7224 */ /* 0x000fe400078e02ff */
[----:B------:R-:W-:Y:S01]  /*5be0*/  IMAD R15, R81, R82, R15 ;  /* 0x00000052510f7224 */ /* 0x000fe200078e020f */
[----:B------:R-:W-:Y:S01]  /*5bf0*/  PRMT R81, R88, 0x8880, RZ ;  /* 0x0000888058517816 */ /* 0x000fe200000000ff */
[----:B------:R-:W-:Y:S01]  /*5c00*/  IMAD R14, R78, R18, RZ ;  /* 0x000000124e0e7224 */ /* 0x000fe200078e02ff */
[----:B------:R-:W-:Y:S01]  /*5c10*/  SHF.R.S32.HI R85, RZ, 0x18, R85 ;  /* 0x00000018ff557819 */ /* 0x000fe20000011455 */
[----:B------:R-:W-:Y:S01]  /*5c20*/  IMAD R12, R83, R82, R12 ;  /* 0x00000052530c7224 */ /* 0x000fe200078e020c */
[----:B------:R-:W-:Y:S01]  /*5c30*/  I2IP.S8.S32.SAT R106, R15, R10, RZ ;  /* 0x0000000a0f6a7239 */ /* 0x000fe200000014ff */
[----:B------:R-:W-:Y:S01]  /*5c40*/  IMAD R13, R84, R82, R13 ;  /* 0x00000052540d7224 */ /* 0x000fe200078e020d */
[----:B------:R-:W-:Y:S01]  /*5c50*/  SHF.L.U32 R83, R88, 0x10, RZ ;  /* 0x0000001058537819 */ /* 0x000fe200000006ff */
[C---:B------:R-:W-:Y:S01]  /*5c60*/  IMAD R19, R78.reuse, R19, RZ ;  /* 0x000000134e137224 */ /* 0x040fe200078e02ff */
[----:B------:R-:W-:Y:S01]  /*5c70*/  I2IP.S8.S32.SAT R106, R9, R8, R106 ;  /* 0x00000008096a7239 */ /* 0x000fe2000000146a */
[----:B------:R-:W-:Y:S01]  /*5c80*/  IMAD R14, R85, R82, R14 ;  /* 0x00000052550e7224 */ /* 0x000fe200078e020e */
[----:B------:R-:W-:Y:S01]  /*5c90*/  SHF.R.S32.HI R83, RZ, 0x18, R83 ;  /* 0x00000018ff537819 */ /* 0x000fe20000011453 */
[C---:B------:R-:W-:Y:S01]  /*5ca0*/  IMAD R16, R78.reuse, R20, RZ ;  /* 0x000000144e107224 */ /* 0x040fe200078e02ff */
[----:B------:R-:W-:Y:S01]  /*5cb0*/  SHF.L.U32 R84, R89, 0x10, RZ ;  /* 0x0000001059547819 */ /* 0x000fe200000006ff */
[----:B------:R-:W-:Y:S01]  /*5cc0*/  IMAD R17, R78, R21, RZ ;  /* 0x000000154e117224 */ /* 0x000fe200078e02ff */
[----:B------:R-:W-:Y:S01]  /*5cd0*/  SHF.L.U32 R85, R88, 0x8, RZ ;  /* 0x0000000858557819 */ /* 0x000fe200000006ff */
[----:B------:R-:W-:Y:S01]  /*5ce0*/  IMAD R19, R86, R82, R19 ;  /* 0x0000005256137224 */ /* 0x000fe200078e0213 */
[----:B------:R-:W-:Y:S01]  /*5cf0*/  SHF.R.S32.HI R84, RZ, 0x18, R84 ;  /* 0x00000018ff547819 */ /* 0x000fe20000011454 */
[C---:B------:R-:W-:Y:S01]  /*5d00*/  IMAD R18, R78.reuse, R22, RZ ;  /* 0x000000164e127224 */ /* 0x040fe200078e02ff */
[----:B------:R-:W-:Y:S01]  /*5d10*/  SHF.R.S32.HI R85, RZ, 0x18, R85 ;  /* 0x00000018ff557819 */ /* 0x000fe20000011455 */
[----:B------:R-:W-:Y:S01]  /*5d20*/  IMAD R16, R81, R82, R16 ;  /* 0x0000005251107224 */ /* 0x000fe200078e0210 */
[----:B------:R-:W-:Y:S01]  /*5d30*/  I2IP.S8.S32.SAT R107, R19, R14, RZ ;  /* 0x0000000e136b7239 */ /* 0x000fe200000014ff */
[-C--:B------:R-:W-:Y:S01]  /*5d40*/  IMAD R17, R83, R82.reuse, R17 ;  /* 0x0000005253117224 */ /* 0x080fe200078e0211 */
[----:B------:R-:W-:Y:S01]  /*5d50*/  PRMT R83, R89, 0x8880, RZ ;  /* 0x0000888059537816 */ /* 0x000fe200000000ff */
[C---:B------:R-:W-:Y:S01]  /*5d60*/  IMAD R23, R78.reuse, R23, RZ ;  /* 0x000000174e177224 */ /* 0x040fe200078e02ff */
[----:B------:R-:W-:Y:S01]  /*5d70*/  SHF.R.S32.HI R81, RZ, 0x18, R88 ;  /* 0x00000018ff517819 */ /* 0x000fe20000011458 */
[----:B------:R-:W-:Y:S01]  /*5d80*/  IMAD R18, R85, R82, R18 ;  /* 0x0000005255127224 */ /* 0x000fe200078e0212 */
[----:B------:R-:W-:Y:S01]  /*5d90*/  SHF.L.U32 R85, R89, 0x8, RZ ;  /* 0x0000000859557819 */ /* 0x000fe200000006ff */
[C---:B------:R-:W-:Y:S01]  /*5da0*/  IMAD R20, R78.reuse, R24, RZ ;  /* 0x000000184e147224 */ /* 0x040fe200078e02ff */
[----:B------:R-:W-:Y:S01]  /*5db0*/  I2IP.S8.S32.SAT R107, R13, R12, R107 ;  /* 0x0000000c0d6b7239 */ /* 0x000fe2000000146b */
[----:B------:R-:W-:Y:S01]  /*5dc0*/  IMAD R21, R78, R25, RZ ;  /* 0x000000194e157224 */ /* 0x000fe200078e02ff */
[----:B------:R-:W-:Y:S01]  /*5dd0*/  SHF.R.S32.HI R85, RZ, 0x18, R85 ;  /* 0x00000018ff557819 */ /* 0x000fe20000011455 */
[----:B------:R-:W-:Y:S01]  /*5de0*/  IMAD R23, R81, R82, R23 ;  /* 0x0000005251177224 */ /* 0x000fe200078e0217 */
[----:B------:R-:W-:Y:S01]  /*5df0*/  PRMT R81, R90, 0x8880, RZ ;  /* 0x000088805a517816 */ /* 0x000fe200000000ff */
[----:B------:R-:W-:Y:S01]  /*5e00*/  IMAD R22, R78, R26, RZ ;  /* 0x0000001a4e167224 */ /* 0x000fe200078e02ff */
[----:B------:R1:W-:Y:S01]  /*5e10*/  STS.128 [R153+UR49+0x4200], R104 ;  /* 0x0042006899007988 */ /* 0x0003e20008000c31 */
[----:B------:R-:W-:Y:S01]  /*5e20*/  IMAD R20, R83, R82, R20 ;  /* 0x0000005253147224 */ /* 0x000fe200078e0214 */
[----:B------:R-:W-:Y:S01]  /*5e30*/  I2IP.S8.S32.SAT R108, R23, R18, RZ ;  /* 0x00000012176c7239 */ /* 0x000fe200000014ff */
[----:B------:R-:W-:Y:S01]  /*5e40*/  IMAD R21, R84, R82, R21 ;  /* 0x0000005254157224 */ /* 0x000fe200078e0215 */
[----:B------:R-:W-:Y:S01]  /*5e50*/  SHF.R.S32.HI R86, RZ, 0x18, R89 ;  /* 0x00000018ff567819 */ /* 0x000fe20000011459 */
[----:B------:R-:W-:Y:S01]  /*5e60*/  IMAD.U32 R83, R90, 0x10000, RZ ;  /* 0x000100005a537824 */ /* 0x000fe200078e00ff */
[----:B------:R-:W-:Y:S01]  /*5e70*/  I2IP.S8.S32.SAT R108, R17, R16, R108 ;  /* 0x00000010116c7239 */ /* 0x000fe2000000146c */
[----:B------:R-:W-:Y:S01]  /*5e80*/  IMAD R27, R78, R27, RZ ;  /* 0x0000001b4e1b7224 */ /* 0x000fe200078e02ff */
[----:B------:R-:W-:Y:S01]  /*5e90*/  SHF.L.U32 R84, R91, 0x10, RZ ;  /* 0x000000105b547819 */ /* 0x000fe200000006ff */
[----:B------:R-:W-:Y:S01]  /*5ea0*/  IMAD R22, R85, R82, R22 ;  /* 0x0000005255167224 */ /* 0x000fe200078e0216 */
[----:B------:R-:W-:Y:S01]  /*5eb0*/  SHF.L.U32 R85, R90, 0x8, RZ ;  /* 0x000000085a557819 */ /* 0x000fe200000006ff */
[C---:B------:R-:W-:Y:S01]  /*5ec0*/  IMAD R24, R78.reuse, R28, RZ ;  /* 0x0000001c4e187224 */ /* 0x040fe200078e02ff */
[----:B------:R-:W-:Y:S01]  /*5ed0*/  SHF.R.S32.HI R83, RZ, 0x18, R83 ;  /* 0x00000018ff537819 */ /* 0x000fe20000011453 */
[----:B------:R-:W-:Y:S01]  /*5ee0*/  IMAD R25, R78, R29, RZ ;  /* 0x0000001d4e197224 */ /* 0x000fe200078e02ff */
[----:B------:R-:W-:Y:S01]  /*5ef0*/  SHF.R.S32.HI R84, RZ, 0x18, R84 ;  /* 0x00000018ff547819 */ /* 0x000fe20000011454 */
[----:B------:R-:W-:Y:S01]  /*5f00*/  IMAD R27, R86, R82, R27 ;  /* 0x00000052561b7224 */ /* 0x000fe200078e021b */
[----:B------:R-:W-:Y:S01]  /*5f10*/  SHF.R.S32.HI R85, RZ, 0x18, R85 ;  /* 0x00000018ff557819 */ /* 0x000fe20000011455 */
[C---:B------:R-:W-:Y:S01]  /*5f20*/  IMAD R26, R78.reuse, R30, RZ ;  /* 0x0000001e4e1a7224 */ /* 0x040fe200078e02ff */
[----:B------:R-:W-:Y:S01]  /*5f30*/  SHF.R.S32.HI R86, RZ, 0x18, R91 ;  /* 0x00000018ff567819 */ /* 0x000fe2000001145b */
[----:B------:R-:W-:Y:S01]  /*5f40*/  IMAD R24, R81, R82, R24 ;  /* 0x0000005251187224 */ /* 0x000fe200078e0218 */
[----:B------:R-:W-:Y:S01]  /*5f50*/  I2IP.S8.S32.SAT R109, R27, R22, RZ ;  /* 0x000000161b6d7239 */ /* 0x000fe200000014ff */
[----:B------:R-:W-:Y:S01]  /*5f60*/  IMAD R25, R83, R82, R25 ;  /* 0x0000005253197224 */ /* 0x000fe200078e0219 */
[----:B------:R-:W-:Y:S01]  /*5f70*/  SHF.R.S32.HI R81, RZ, 0x18, R90 ;  /* 0x00000018ff517819 */ /* 0x000fe2000001145a */
[C---:B------:R-:W-:Y:S01]  /*5f80*/  IMAD R31, R78.reuse, R31, RZ ;  /* 0x0000001f4e1f7224 */ /* 0x040fe200078e02ff */
[----:B------:R-:W-:Y:S01]  /*5f90*/  I2IP.S8.S32.SAT R109, R21, R20, R109 ;  /* 0x00000014156d7239 */ /* 0x000fe2000000146d */
[----:B------:R-:W-:Y:S01]  /*5fa0*/  IMAD R26, R85, R82, R26 ;  /* 0x00000052551a7224 */ /* 0x000fe200078e021a */
[C---:B------:R-:W-:Y:S01]  /*5fb0*/  PRMT R83, R91.reuse, 0x8880, RZ ;  /* 0x000088805b537816 */ /* 0x040fe200000000ff */
[C---:B------:R-:W-:Y:S01]  /*5fc0*/  IMAD R28, R78.reuse, R32, RZ ;  /* 0x000000204e1c7224 */ /* 0x040fe200078e02ff */
[----:B------:R-:W-:Y:S01]  /*5fd0*/  SHF.L.U32 R85, R91, 0x8, RZ ;  /* 0x000000085b557819 */ /* 0x000fe200000006ff */
[C---:B------:R-:W-:Y:S02]  /*5fe0*/  IMAD R29, R78.reuse, R33, RZ ;  /* 0x000000214e1d7224 */ /* 0x040fe400078e02ff */
[----:B------:R-:W-:Y:S01]  /*5ff0*/  IMAD R31, R81, R82, R31 ;  /* 0x00000052511f7224 */ /* 0x000fe200078e021f */
[----:B------:R-:W-:Y:S01]  /*6000*/  SHF.R.S32.HI R85, RZ, 0x18, R85 ;  /* 0x00000018ff557819 */ /* 0x000fe20000011455 */
[----:B------:R-:W-:Y:S01]  /*6010*/  IMAD R30, R78, R34, RZ ;  /* 0x000000224e1e7224 */ /* 0x000fe200078e02ff */
[----:B------:R-:W-:Y:S01]  /*6020*/  PRMT R81, R92, 0x8880, RZ ;  /* 0x000088805c517816 */ /* 0x000fe200000000ff */
[----:B------:R-:W-:Y:S01]  /*6030*/  IMAD R28, R83, R82, R28 ;  /* 0x00000052531c7224 */ /* 0x000fe200078e021c */
[----:B------:R-:W-:Y:S01]  /*6040*/  I2IP.S8.S32.SAT R110, R31, R26, RZ ;  /* 0x0000001a1f6e7239 */ /* 0x000fe200000014ff */
[----:B------:R-:W-:Y:S01]  /*6050*/  IMAD R29, R84, R82, R29 ;  /* 0x00000052541d7224 */ /* 0x000fe200078e021d */
[----:B------:R-:W-:Y:S01]  /*6060*/  SHF.L.U32 R83, R92, 0x10, RZ ;  /* 0x000000105c537819 */ /* 0x000fe200000006ff */
[----:B------:R-:W-:Y:S01]  /*6070*/  IMAD R35, R78, R35, RZ ;  /* 0x000000234e237224 */ /* 0x000fe200078e02ff */
[----:B------:R-:W-:Y:S01]  /*6080*/  I2IP.S8.S32.SAT R110, R25, R24, R110 ;  /* 0x00000018196e7239 */ /* 0x000fe2000000146e */
[----:B------:R-:W-:Y:S01]  /*6090*/  IMAD R30, R85, R82, R30 ;  /* 0x00000052551e7224 */ /* 0x000fe200078e021e */
[----:B------:R-:W-:Y:S01]  /*60a0*/  SHF.L.U32 R85, R92, 0x8, RZ ;  /* 0x000000085c557819 */ /* 0x000fe200000006ff */
[C---:B------:R-:W-:Y:S01]  /*60b0*/  IMAD R32, R78.reuse, R36, RZ ;  /* 0x000000244e207224 */ /* 0x040fe200078e02ff */
[----:B------:R-:W-:Y:S01]  /*60c0*/  SHF.R.S32.HI R83, RZ, 0x18, R83 ;  /* 0x00000018ff537819 */ /* 0x000fe20000011453 */
[----:B------:R-:W-:Y:S01]  /*60d0*/  IMAD R33, R78, R37, RZ ;  /* 0x000000254e217224 */ /* 0x000fe200078e02ff */
[----:B------:R-:W-:Y:S01]  /*60e0*/  SHF.R.S32.HI R85, RZ, 0x18, R85 ;  /* 0x00000018ff557819 */ /* 0x000fe20000011455 */
[----:B------:R-:W-:Y:S01]  /*60f0*/  IMAD R35, R86, R82, R35 ;  /* 0x0000005256237224 */ /* 0x000fe200078e0223 */
[----:B------:R-:W-:Y:S01]  /*6100*/  PRMT R84, R93, 0x8880, RZ ;  /* 0x000088805d547816 */ /* 0x000fe200000000ff */
[----:B------:R-:W-:Y:S01]  /*6110*/  IMAD R34, R78, R38, RZ ;  /* 0x000000264e227224 */ /* 0x000fe200078e02ff */
[----:B------:R-:W-:Y:S01]  /*6120*/  SHF.L.U32 R86, R96, 0x10, RZ ;  /* 0x0000001060567819 */ /* 0x000fe200000006ff */
[----:B------:R-:W-:Y:S01]  /*6130*/  IMAD R32, R81, R82, R32 ;  /* 0x0000005251207224 */ /* 0x000fe200078e0220 */
[----:B------:R-:W-:Y:S01]  /*6140*/  SHF.R.S32.HI R81, RZ, 0x18, R92 ;  /* 0x00000018ff517819 */ /* 0x000fe2000001145c */
[C---:B------:R-:W-:Y:S01]  /*6150*/  IMAD R39, R78.reuse, R39, RZ ;  /* 0x000000274e277224 */ /* 0x040fe200078e02ff */
[----:B------:R-:W-:Y:S01]  /*6160*/  I2IP.S8.S32.SAT R111, R35, R30, RZ ;  /* 0x0000001e236f7239 */ /* 0x000fe200000014ff */
[-C--:B------:R-:W-:Y:S02]  /*6170*/  IMAD R33, R83, R82.reuse, R33 ;  /* 0x0000005253217224 */ /* 0x080fe400078e0221 */
[----:B------:R-:W-:Y:S01]  /*6180*/  IMAD R34, R85, R82, R34 ;  /* 0x0000005255227224 */ /* 0x000fe200078e0222 */
[----:B------:R-:W-:Y:S01]  /*6190*/  I2IP.S8.S32.SAT R111, R29, R28, R111 ;  /* 0x0000001c1d6f7239 */ /* 0x000fe2000000146f */
[C---:B------:R-:W-:Y:S01]  /*61a0*/  IMAD.U32 R83, R93.reuse, 0x10000, RZ ;  /* 0x000100005d537824 */ /* 0x040fe200078e00ff */
[----:B------:R-:W-:Y:S01]  /*61b0*/  SHF.L.U32 R85, R93, 0x8, RZ ;  /* 0x000000085d557819 */ /* 0x000fe200000006ff */
[----:B------:R-:W-:Y:S01]  /*61c0*/  IMAD R39, R81, R82, R39 ;  /* 0x0000005251277224 */ /* 0x000fe200078e0227 */
[----:B------:R-:W-:Y:S01]  /*61d0*/  MOV R81, R84 ;  /* 0x0000005400517202 */ /* 0x000fe20000000f00 */
[C---:B------:R-:W-:Y:S01]  /*61e0*/  IMAD R36, R78.reuse, R40, RZ ;  /* 0x000000284e247224 */ /* 0x040fe200078e02ff */
[----:B------:R-:W-:Y:S01]  /*61f0*/  SHF.R.S32.HI R83, RZ, 0x18, R83 ;  /* 0x00000018ff537819 */ /* 0x000fe20000011453 */
[C---:B------:R-:W-:Y:S01]  /*6200*/  IMAD R37, R78.reuse, R41, RZ ;  /* 0x000000294e257224 */ /* 0x040fe200078e02ff */
[----:B------:R-:W-:Y:S01]  /*6210*/  SHF.R.S32.HI R85, RZ, 0x18, R85 ;  /* 0x00000018ff557819 */ /* 0x000fe20000011455 */
[C---:B------:R-:W-:Y:S01]  /*6220*/  IMAD R38, R78.reuse, R42, RZ ;  /* 0x0000002a4e267224 */ /* 0x040fe200078e02ff */
[----:B------:R1:W-:Y:S01]  /*6230*/  STS.128 [R172+0x4200], R108 ;  /* 0x0042006cac007388 */ /* 0x0003e20000000c00 */
[----:B------:R-:W-:Y:S01]  /*6240*/  IMAD R36, R81, R82, R36 ;  /* 0x0000005251247224 */ /* 0x000fe200078e0224 */
[----:B------:R-:W-:Y:S01]  /*6250*/  I2IP.S8.S32.SAT R112, R39, R34, RZ ;  /* 0x0000002227707239 */ /* 0x000fe200000014ff */
[-C--:B------:R-:W-:Y:S01]  /*6260*/  IMAD R37, R83, R82.reuse, R37 ;  /* 0x0000005253257224 */ /* 0x080fe200078e0225 */
[----:B------:R-:W-:Y:S01]  /*6270*/  SHF.R.S32.HI R84, RZ, 0x18, R93 ;  /* 0x00000018ff547819 */ /* 0x000fe2000001145d */
[----:B------:R-:W-:Y:S01]  /*6280*/  IMAD R43, R78, R43, RZ ;  /* 0x0000002b4e2b7224 */ /* 0x000fe200078e02ff */
[C---:B------:R-:W-:Y:S01]  /*6290*/  SHF.L.U32 R83, R94.reuse, 0x10, RZ ;  /* 0x000000105e537819 */ /* 0x040fe200000006ff */
[----:B------:R-:W-:Y:S01]  /*62a0*/  IMAD R38, R85, R82, R38 ;  /* 0x0000005255267224 */ /* 0x000fe200078e0226 */
[----:B------:R-:W-:Y:S01]  /*62b0*/  PRMT R81, R94, 0x8880, RZ ;  /* 0x000088805e517816 */ /* 0x000fe200000000ff */
[----:B------:R-:W-:Y:S01]  /*62c0*/  IMAD R40, R78, R44, RZ ;  /* 0x0000002c4e287224 */ /* 0x000fe200078e02ff */
[----:B------:R-:W-:Y:S01]  /*62d0*/  SHF.L.U32 R85, R94, 0x8, RZ ;  /* 0x000000085e557819 */ /* 0x000fe200000006ff */
[----:B------:R-:W-:Y:S01]  /*62e0*/  IMAD R41, R78, R45, RZ ;  /* 0x0000002d4e297224 */ /* 0x000fe200078e02ff */
[----:B------:R-:W-:Y:S01]  /*62f0*/  SHF.R.S32.HI R83, RZ, 0x18, R83 ;  /* 0x00000018ff537819 */ /* 0x000fe20000011453 */
[----:B------:R-:W-:Y:S01]  /*6300*/  IMAD R43, R84, R82, R43 ;  /* 0x00000052542b7224 */ /* 0x000fe200078e022b */
[----:B------:R-:W-:Y:S01]  /*6310*/  SHF.R.S32.HI R85, RZ, 0x18, R85 ;  /* 0x00000018ff557819 */ /* 0x000fe20000011455 */
[C---:B------:R-:W-:Y:S01]  /*6320*/  IMAD R42, R78.reuse, R46, RZ ;  /* 0x0000002e4e2a7224 */ /* 0x040fe200078e02ff */
[----:B------:R-:W-:Y:S01]  /*6330*/  I2IP.S8.S32.SAT R112, R33, R32, R112 ;  /* 0x0000002021707239 */ /* 0x000fe20000001470 */
[----:B------:R-:W-:Y:S01]  /*6340*/  IMAD R40, R81, R82, R40 ;  /* 0x0000005251287224 */ /* 0x000fe200078e0228 */
[----:B------:R-:W-:Y:S01]  /*6350*/  SHF.R.S32.HI R84, RZ, 0x18, R94 ;  /* 0x00000018ff547819 */ /* 0x000fe2000001145e */
[----:B------:R-:W-:Y:S01]  /*6360*/  IMAD R47, R78, R47, RZ ;  /* 0x0000002f4e2f7224 */ /* 0x000fe200078e02ff */
[----:B------:R-:W-:Y:S01]  /*6370*/  I2IP.S8.S32.SAT R113, R43, R38, RZ ;  /* 0x000000262b717239 */ /* 0x000fe200000014ff */
[-C--:B------:R-:W-:Y:S01]  /*6380*/  IMAD R41, R83, R82.reuse, R41 ;  /* 0x0000005253297224 */ /* 0x080fe200078e0229 */
[----:B------:R-:W-:Y:S01]  /*6390*/  PRMT R81, R95, 0x8880, RZ ;  /* 0x000088805f517816 */ /* 0x000fe200000000ff */
[-C--:B------:R-:W-:Y:S01]  /*63a0*/  IMAD R42, R85, R82.reuse, R42 ;  /* 0x00000052552a7224 */ /* 0x080fe200078e022a */
[----:B------:R-:W-:Y:S01]  /*63b0*/  SHF.L.U32 R83, R95, 0x10, RZ ;  /* 0x000000105f537819 */ /* 0x000fe200000006ff */
[----:B------:R-:W-:Y:S01]  /*63c0*/  IMAD R47, R84, R82, R47 ;  /* 0x00000052542f7224 */ /* 0x000fe200078e022f */
[----:B------:R-:W-:Y:S01]  /*63d0*/  I2IP.S8.S32.SAT R113, R37, R36, R113 ;  /* 0x0000002425717239 */ /* 0x000fe20000001471 */
[C---:B------:R-:W-:Y:S01]  /*63e0*/  IMAD R44, R78.reuse, R48, RZ ;  /* 0x000000304e2c7224 */ /* 0x040fe200078e02ff */
[----:B------:R-:W-:Y:S01]  /*63f0*/  SHF.R.S32.HI R83, RZ, 0x18, R83 ;  /* 0x00000018ff537819 */ /* 0x000fe20000011453 */
[----:B------:R-:W-:Y:S01]  /*6400*/  IMAD.SHL.U32 R84, R95, 0x100, RZ ;  /* 0x000001005f547824 */ /* 0x000fe200078e00ff */
[----:B------:R-:W-:Y:S01]  /*6410*/  I2IP.S8.S32.SAT R114, R47, R42, RZ ;  /* 0x0000002a2f727239 */ /* 0x000fe200000014ff */
[----:B------:R-:W-:Y:S01]  /*6420*/  IMAD R45, R78, R49, RZ ;  /* 0x000000314e2d7224 */ /* 0x000fe200078e02ff */
[----:B------:R-:W-:Y:S01]  /*6430*/  PRMT R85, R96, 0x8880, RZ ;  /* 0x0000888060557816 */ /* 0x000fe200000000ff */
[----:B------:R-:W-:Y:S01]  /*6440*/  IMAD R44, R81, R82, R44 ;  /* 0x00000052512c7224 */ /* 0x000fe200078e022c */
[----:B------:R-:W-:Y:S01]  /*6450*/  SHF.R.S32.HI R81, RZ, 0x18, R84 ;  /* 0x00000018ff517819 */ /* 0x000fe20000011454 */
[C---:B------:R-:W-:Y:S01]  /*6460*/  IMAD R46, R78.reuse, R50, RZ ;  /* 0x000000324e2e7224 */ /* 0x040fe200078e02ff */
[----:B------:R-:W-:Y:S01]  /*6470*/  I2IP.S8.S32.SAT R114, R41, R40, R114 ;  /* 0x0000002829727239 */ /* 0x000fe20000001472 */
[----:B------:R-:W-:Y:S01]  /*6480*/  IMAD R45, R83, R82, R45 ;  /* 0x00000052532d7224 */ /* 0x000fe200078e022d */
[----:B------:R-:W-:Y:S01]  /*6490*/  SHF.R.S32.HI R83, RZ, 0x18, R95 ;  /* 0x00000018ff537819 */ /* 0x000fe2000001145f */
[----:B------:R-:W-:Y:S01]  /*64a0*/  IMAD R51, R78, R51, RZ ;  /* 0x000000334e337224 */ /* 0x000fe200078e02ff */
[----:B------:R-:W-:Y:S01]  /*64b0*/  SHF.L.U32 R84, R96, 0x8, RZ ;  /* 0x0000000860547819 */ /* 0x000fe200000006ff */
[C---:B------:R-:W-:Y:S02]  /*64c0*/  IMAD R48, R78.reuse, R52, RZ ;  /* 0x000000344e307224 */ /* 0x040fe400078e02ff */
[-C--:B------:R-:W-:Y:S01]  /*64d0*/  IMAD R46, R81, R82.reuse, R46 ;  /* 0x00000052512e7224 */ /* 0x080fe200078e022e */
[----:B------:R-:W-:Y:S01]  /*64e0*/  SHF.R.S32.HI R81, RZ, 0x18, R86 ;  /* 0x00000018ff517819 */ /* 0x000fe20000011456 */
[C---:B------:R-:W-:Y:S01]  /*64f0*/  IMAD R49, R78.reuse, R53, RZ ;  /* 0x000000354e317224 */ /* 0x040fe200078e02ff */
[----:B------:R-:W-:Y:S01]  /*6500*/  SHF.R.S32.HI R86, RZ, 0x18, R99 ;  /* 0x00000018ff567819 */ /* 0x000fe20000011463 */
[----:B------:R-:W-:Y:S01]  /*6510*/  IMAD R51, R83, R82, R51 ;  /* 0x0000005253337224 */ /* 0x000fe200078e0233 */
[----:B------:R-:W-:Y:S01]  /*6520*/  SHF.R.S32.HI R83, RZ, 0x18, R84 ;  /* 0x00000018ff537819 */ /* 0x000fe20000011454 */
[C---:B------:R-:W-:Y:S01]  /*6530*/  IMAD R50, R78.reuse, R54, RZ ;  /* 0x000000364e327224 */ /* 0x040fe200078e02ff */
[----:B------:R-:W-:Y:S01]  /*6540*/  SHF.R.S32.HI R84, RZ, 0x18, R96 ;  /* 0x00000018ff547819 */ /* 0x000fe20000011460 */
[----:B------:R-:W-:Y:S01]  /*6550*/  IMAD R48, R85, R82, R48 ;  /* 0x0000005255307224 */ /* 0x000fe200078e0230 */
[----:B------:R-:W-:Y:S01]  /*6560*/  I2IP.S8.S32.SAT R115, R51, R46, RZ ;  /* 0x0000002e33737239 */ /* 0x000fe200000014ff */
[C---:B------:R-:W-:Y:S01]  /*6570*/  IMAD R55, R78.reuse, R55, RZ ;  /* 0x000000374e377224 */ /* 0x040fe200078e02ff */
[----:B------:R-:W-:Y:S01]  /*6580*/  SHF.L.U32 R85, R97, 0x10, RZ ;  /* 0x0000001061557819 */ /* 0x000fe200000006ff */
[----:B------:R-:W-:Y:S01]  /*6590*/  IMAD R49, R81, R82, R49 ;  /* 0x0000005251317224 */ /* 0x000fe200078e0231 */
[----:B------:R-:W-:Y:S01]  /*65a0*/  PRMT R81, R97, 0x8880, RZ ;  /* 0x0000888061517816 */ /* 0x000fe200000000ff */
[----:B------:R-:W-:Y:S01]  /*65b0*/  IMAD R52, R78, R56, RZ ;  /* 0x000000384e347224 */ /* 0x000fe200078e02ff */
[----:B------:R-:W-:Y:S01]  /*65c0*/  I2IP.S8.S32.SAT R115, R45, R44, R115 ;  /* 0x0000002c2d737239 */ /* 0x000fe20000001473 */
[-C--:B------:R-:W-:Y:S01]  /*65d0*/  IMAD R50, R83, R82.reuse, R50 ;  /* 0x0000005253327224 */ /* 0x080fe200078e0232 */
[----:B------:R-:W-:Y:S01]  /*65e0*/  SHF.R.S32.HI R83, RZ, 0x18, R85 ;  /* 0x00000018ff537819 */ /* 0x000fe20000011455 */
[-C--:B------:R-:W-:Y:S01]  /*65f0*/  IMAD R55, R84, R82.reuse, R55 ;  /* 0x0000005254377224 */ /* 0x080fe200078e0237 */
[----:B------:R-:W-:Y:S01]  /*6600*/  PRMT R85, R98, 0x8880, RZ ;  /* 0x0000888062557816 */ /* 0x000fe200000000ff */
[----:B------:R-:W-:Y:S01]  /*6610*/  IMAD R52, R81, R82, R52 ;  /* 0x0000005251347224 */ /* 0x000fe200078e0234 */
[----:B------:R-:W-:Y:S01]  /*6620*/  SHF.L.U32 R81, R97, 0x8, RZ ;  /* 0x0000000861517819 */ /* 0x000fe200000006ff */
[C---:B------:R-:W-:Y:S01]  /*6630*/  IMAD R53, R78.reuse, R57, RZ ;  /* 0x000000394e357224 */ /* 0x040fe200078e02ff */
[----:B------:R1:W-:Y:S01]  /*6640*/  STS.128 [R171+0x4200], R112 ;  /* 0x00420070ab007388 */ /* 0x0003e20000000c00 */
[----:B------:R-:W-:Y:S01]  /*6650*/  IMAD R54, R78, R58, RZ ;  /* 0x0000003a4e367224 */ /* 0x000fe200078e02ff */
[----:B------:R-:W-:Y:S01]  /*6660*/  SHF.R.S32.HI R81, RZ, 0x18, R81 ;  /* 0x00000018ff517819 */ /* 0x000fe20000011451 */
[----:B------:R-:W-:Y:S01]  /*6670*/  IMAD R53, R83, R82, R53 ;  /* 0x0000005253357224 */ /* 0x000fe200078e0235 */
[----:B------:R-:W-:Y:S01]  /*6680*/  SHF.L.U32 R84, R98, 0x10, RZ ;  /* 0x0000001062547819 */ /* 0x000fe200000006ff */
[C---:B------:R-:W-:Y:S01]  /*6690*/  IMAD R59, R78.reuse, R59, RZ ;  /* 0x0000003b4e3b7224 */ /* 0x040fe200078e02ff */
[----:B------:R-:W-:Y:S01]  /*66a0*/  SHF.R.S32.HI R83, RZ, 0x18, R97 ;  /* 0x00000018ff537819 */ /* 0x000fe20000011461 */
[C---:B------:R-:W-:Y:S01]  /*66b0*/  IMAD R56, R78.reuse, R60, RZ ;  /* 0x0000003c4e387224 */ /* 0x040fe200078e02ff */
[----:B------:R-:W-:Y:S01]  /*66c0*/  I2IP.S8.S32.SAT R120, R55, R50, RZ ;  /* 0x0000003237787239 */ /* 0x000fe200000014ff */
[----:B------:R-:W-:Y:S01]  /*66d0*/  IMAD R54, R81, R82, R54 ;  /* 0x0000005251367224 */ /* 0x000fe200078e0236 */
[----:B------:R-:W-:Y:S01]  /*66e0*/  SHF.R.S32.HI R84, RZ, 0x18, R84 ;  /* 0x00000018ff547819 */ /* 0x000fe20000011454 */
[----:B------:R-:W-:Y:S01]  /*66f0*/  IMAD R57, R78, R61, RZ ;  /* 0x0000003d4e397224 */ /* 0x000fe200078e02ff */
[----:B------:R-:W-:Y:S01]  /*6700*/  I2IP.S8.S32.SAT R120, R49, R48, R120 ;  /* 0x0000003031787239 */ /* 0x000fe20000001478 */
[-C--:B------:R-:W-:Y:S01]  /*6710*/  IMAD R59, R83, R82.reuse, R59 ;  /* 0x00000052533b7224 */ /* 0x080fe200078e023b */
[----:B------:R-:W-:Y:S01]  /*6720*/  PRMT R83, R99, 0x8880, RZ ;  /* 0x0000888063537816 */ /* 0x000fe200000000ff */
[-C--:B------:R-:W-:Y:S01]  /*6730*/  IMAD R56, R85, R82.reuse, R56 ;  /* 0x0000005255387224 */ /* 0x080fe200078e0238 */
[----:B------:R-:W-:Y:S01]  /*6740*/  SHF.R.S32.HI R81, RZ, 0x18, R98 ;  /* 0x00000018ff517819 */ /* 0x000fe20000011462 */
[----:B------:R-:W-:Y:S01]  /*6750*/  IMAD R57, R84, R82, R57 ;  /* 0x0000005254397224 */ /* 0x000fe200078e0239 */
[----:B------:R-:W-:Y:S01]  /*6760*/  I2IP.S8.S32.SAT R121, R59, R54, RZ ;  /* 0x000000363b797239 */ /* 0x000fe200000014ff */
[C---:B------:R-:W-:Y:S01]  /*6770*/  IMAD R58, R78.reuse, R62, RZ ;  /* 0x0000003e4e3a7224 */ /* 0x040fe200078e02ff */
[C---:B------:R-:W-:Y:S01]  /*6780*/  SHF.L.U32 R85, R99.reuse, 0x8, RZ ;  /* 0x0000000863557819 */ /* 0x040fe200000006ff */
[----:B------:R-:W-:Y:S01]  /*6790*/  IMAD.U32 R84, R99, 0x10000, RZ ;  /* 0x0001000063547824 */ /* 0x000fe200078e00ff */
[----:B------:R-:W-:Y:S01]  /*67a0*/  I2IP.S8.S32.SAT R121, R53, R52, R121 ;  /* 0x0000003435797239 */ /* 0x000fe20000001479 */
[C---:B------:R-:W-:Y:S01]  /*67b0*/  IMAD R63, R78.reuse, R63, RZ ;  /* 0x0000003f4e3f7224 */ /* 0x040fe200078e02ff */
[----:B------:R-:W-:Y:S01]  /*67c0*/  SHF.R.S32.HI R85, RZ, 0x18, R85 ;  /* 0x00000018ff557819 */ /* 0x000fe20000011455 */
[C---:B------:R-:W-:Y:S01]  /*67d0*/  IMAD R60, R78.reuse, R64, RZ ;  /* 0x000000404e3c7224 */ /* 0x040fe200078e02ff */
[----:B------:R-:W-:Y:S01]  /*67e0*/  SHF.R.S32.HI R84, RZ, 0x18, R84 ;  /* 0x00000018ff547819 */ /* 0x000fe20000011454 */
[-C--:B------:R-:W-:Y:S02]  /*67f0*/  IMAD R58, R87, R82.reuse, R58 ;  /* 0x00000052573a7224 */ /* 0x080fe400078e023a */
[C---:B------:R-:W-:Y:S02]  /*6800*/  IMAD R61, R78.reuse, R65, RZ ;  /* 0x000000414e3d7224 */ /* 0x040fe400078e02ff */
[-C--:B------:R-:W-:Y:S02]  /*6810*/  IMAD R63, R81, R82.reuse, R63 ;  /* 0x00000052513f7224 */ /* 0x080fe400078e023f */
[----:B------:R-:W-:Y:S02]  /*6820*/  IMAD R60, R83, R82, R60 ;  /* 0x00000052533c7224 */ /* 0x000fe400078e023c */
[----:B------:R-:W-:Y:S01]  /*6830*/  IMAD R62, R78, R66, RZ ;  /* 0x000000424e3e7224 */ /* 0x000fe200078e02ff */
[----:B------:R-:W-:Y:S01]  /*6840*/  I2IP.S8.S32.SAT R122, R63, R58, RZ ;  /* 0x0000003a3f7a7239 */ /* 0x000fe200000014ff */
[----:B------:R-:W-:Y:S02]  /*6850*/  IMAD R61, R84, R82, R61 ;  /* 0x00000052543d7224 */ /* 0x000fe400078e023d */
[----:B------:R-:W-:Y:S01]  /*6860*/  IMAD R67, R78, R67, RZ ;  /* 0x000000434e437224 */ /* 0x000fe200078e02ff */
[----:B------:R-:W-:Y:S01]  /*6870*/  I2IP.S8.S32.SAT R122, R57, R56, R122 ;  /* 0x00000038397a7239 */ /* 0x000fe2000000147a */
[-C--:B------:R-:W-:Y:S02]  /*6880*/  IMAD R62, R85, R82.reuse, R62 ;  /* 0x00000052553e7224 */ /* 0x080fe400078e023e */
[----:B------:R-:W-:Y:S05]  /*6890*/  IMAD R67, R86, R82, R67 ;  /* 0x0000005256437224 */ /* 0x000fea00078e0243 */
[----:B------:R-:W-:Y:S04]  /*68a0*/  I2IP.S8.S32.SAT R123, R67, R62, RZ ;  /* 0x0000003e437b7239 */ /* 0x000fe800000014ff */
[----:B------:R-:W-:Y:S05]  /*68b0*/  I2IP.S8.S32.SAT R123, R61, R60, R123 ;  /* 0x0000003c3d7b7239 */ /* 0x000fea000000147b */
[----:B------:R1:W-:Y:S01]  /*68c0*/  STS.128 [R170+0x4200], R120 ;  /* 0x00420078aa007388 */ /* 0x0003e20000000c00 */
[----:B------:R-:W-:Y:S01]  /*68d0*/  @!PT LDS RZ, [RZ] ;  /* 0x00000000fffff984 */ /* 0x000fe20000000800 */
[----:B------:R-:W-:Y:S01]  /*68e0*/  @!PT LDS RZ, [RZ] ;  /* 0x00000000fffff984 */ /* 0x000fe20000000800 */
[----:B------:R-:W-:Y:S01]  /*68f0*/  @!PT LDS RZ, [RZ] ;  /* 0x00000000fffff984 */ /* 0x000fe20000000800 */
[----:B------:R-:W-:Y:S01]  /*6900*/  @!PT LDS RZ, [RZ] ;  /* 0x00000000fffff984 */ /* 0x000fe20000000800 */
[----:B------:R2:W-:Y:S07]  /*6910*/  MEMBAR.ALL.CTA ;  /* 0x0000000000007992 */ /* 0x0005ee0000008000 */
[----:B--2---:R-:W2:Y:S02]  /*6920*/  FENCE.VIEW.ASYNC.S ;  /* 0x00000000000073c6 */ /* 0x004ea40000000000 */
[----:B--2---:R-:W-:Y:S06]  /*6930*/  BAR.SYNC.DEFER_BLOCKING 0x1, 0x80 ;  /* 0x0042000000007b1d */ /* 0x004fec0000010000 */
[----:B------:R-:W-:Y:S05]  /*6940*/  @P0 BRA `(.L_x_95) ;  /* 0x0000000000280947 */ /* 0x000fea0003800000 */
[----:B------:R-:W-:Y:S02]  /*6950*/  UIADD3 UR4, UPT, UPT, UR49, 0x4200, URZ ;  /* 0x0000420031047890 */ /* 0x000fe4000fffe0ff */
[----:B------:R-:W-:Y:S01]  /*6960*/  UIADD3 UR6, UP0, UPT, UR52, 0x680, URZ ;  /* 0x0000068034067890 */ /* 0x000fe2000ff1e0ff */
[----:B------:R-:W-:Y:S03]  /*6970*/  UMOV UR43, UR36 ;  /* 0x00000024002b7c82 */ /* 0x000fe60008000000 */
[----:B------:R-:W-:Y:S01]  /*6980*/  MOV R166, UR4 ;  /* 0x0000000400a67c02 */ /* 0x000fe20008000f00 */
[----:B------:R-:W-:Y:S03]  /*6990*/  UIADD3.X UR7, UPT, UPT, URZ, UR53, URZ, UP0, !UPT ;  /* 0x00000035ff077290 */ /* 0x000fe600087fe4ff */
[----:B------:R-:W-:Y:S11]  /*69a0*/  R2UR UR40, R166 ;  /* 0x00000000a62872ca */ /* 0x000ff600000e0000 */
[----:B------:R-:W-:Y:S02]  /*69b0*/  @!UPT UIADD3 URZ, UPT, UPT, URZ, URZ, URZ ;  /* 0x000000fffffff290 */ /* 0x000fe4000fffe0ff */
[----:B------:R2:W-:Y:S01]  /*69c0*/  UTMASTG.3D [UR40], [UR6] ;  /* 0x00000028060073b5 */ /* 0x0005e20008010000 */
[----:B------:R0:W-:Y:S01]  /*69d0*/  UTMACMDFLUSH ;  /* 0x00000000000079b7 */ /* 0x0001e20000000000 */
[----:B--2---:R-:W-:Y:S04]  /*69e0*/  DEPBAR.LE SB0, 0x1 ;  /* 0x000080400000791a */ /* 0x004fe80000000000 */
.L_x_95:
[----:B------:R-:W-:Y:S05]  /*69f0*/  BSYNC.RECONVERGENT B0 ;  /* 0x0000000000007941 */ /* 0x000fea0003800200 */
.L_x_94:
[----:B------:R-:W-:Y:S06]  /*6a00*/  BAR.SYNC.DEFER_BLOCKING 0x1, 0x80 ;  /* 0x0042000000007b1d */ /* 0x000fec0000010000 */
[----:B------:R-:W2:Y:S01]  /*6a10*/  @P6 SYNCS.PHASECHK.TRANS64.TRYWAIT P0, [R125+URZ+0x40], R126 ;  /* 0x0000407e7d0065a7 */ /* 0x000ea200080011ff */
[----:B------:R-:W-:Y:S01]  /*6a20*/  BSSY B1, `(.L_x_96) ;  /* 0x0000023000017945 */ /* 0x000fe20003800000 */
[----:B--2---:R-:W-:Y:S03]  /*6a30*/  @P6 SEL R117, RZ, 0x1, !P0 ;  /* 0x00000001ff756807 */ /* 0x004fe60004000000 */
[----:B------:R-:W-:Y:S05]  /*6a40*/  @!P6 BRA `(.L_x_97) ;  /* 0x000000000080e947 */ /* 0x000fea0003800000 */
[----:B------:R-:W-:Y:S01]  /*6a50*/  ISETP.NE.AND P1, PT, R118, RZ, PT ;  /* 0x000000ff7600720c */ /* 0x000fe20003f25270 */
[----:B------:R-:W-:Y:S01]  /*6a60*/  BSSY B0, `(.L_x_98) ;  /* 0x000000a000007945 */ /* 0x000fe20003800000 */
[----:B------:R-:W-:Y:S11]  /*6a70*/  ISETP.NE.AND P0, PT, R117, RZ, PT ;  /* 0x000000ff7500720c */ /* 0x000ff60003f05270 */
[----:B------:R-:W-:Y:S04]  /*6a80*/  @P1 IMAD R119, R160, 0x2000, R119 ;  /* 0x00002000a0771824 */ /* 0x000fe800078e0277 */
[--C-:B------:R-:W-:Y:S01]  /*6a90*/  @P1 IMAD.IADD R124, R124, 0x1, R119.reuse ;  /* 0x000000017c7c1824 */ /* 0x100fe200078e0277 */
[----:B------:R-:W-:Y:S01]  /*6aa0*/  @P1 IADD3 R3, PT, PT, R165, R119, RZ ;  /* 0x00000077a5031210 */ /* 0x000fe20007ffe0ff */
[----:B------:R-:W-:Y:S01]  /*6ab0*/  @P1 IMAD.IADD R2, R164, 0x1, R119 ;  /* 0x00000001a4021824 */ /* 0x000fe200078e0277 */
[----:B------:R-:W-:Y:S06]  /*6ac0*/  @P0 BRA `(.L_x_99) ;  /* 0x00000000000c0947 */ /* 0x000fec0003800000 */
[----:B------:R-:W-:Y:S04]  /*6ad0*/  SHF.L.U32 R0, R159, 0x1f, RZ ;  /* 0x0000001f9f007819 */ /* 0x000fe800000006ff */
[----:B------:R-:W2:Y:S02]  /*6ae0*/  SYNCS.PHASECHK.TRANS64.TRYWAIT P0, [R125+URZ+0x40], R0 ;  /* 0x000040007d0075a7 */ /* 0x000ea400080011ff */
[----:B--2---:R-:W-:Y:S05]  /*6af0*/  @!P0 BRA `(.L_x_100) ;  /* 0x0000001c00f48947 */ /* 0x004fea0003800000 */
.L_x_99:
[----:B------:R-:W-:Y:S05]  /*6b00*/  BSYNC B0 ;  /* 0x0000000000007941 */ /* 0x000fea0003800000 */
.L_x_98:
[----:B------:R-:W-:Y:S01]  /*6b10*/  ISETP.NE.AND P0, PT, R118, RZ, PT ;  /* 0x000000ff7600720c */ /* 0x000fe20003f05270 */
[----:B--2---:R-:W-:Y:S02]  /*6b20*/  VIADD R125, R125, 0x50 ;  /* 0x000000507d7d7836 */ /* 0x004fe40000000000 */
[----:B------:R-:W-:Y:S02]  /*6b30*/  IMAD.U32 R0, RZ, RZ, UR37 ;  /* 0x00000025ff007e24 */ /* 0x000fe4000f8e00ff */
[----:B------:R-:W-:Y:S03]  /*6b40*/  VIADD R160, R160, 0x1 ;  /* 0x00000001a0a07836 */ /* 0x000fe60000000000 */
[----:B------:R-:W-:Y:S05]  /*6b50*/  PRMT R0, R0, 0x654, R125 ;  /* 0x0000065400007816 */ /* 0x000fea000000007d */
[----:B------:R2:W3:Y:S04]  /*6b60*/  @P0 LDS.128 R100, [R119+0x200] ;  /* 0x0002000077640984 */ /* 0x0004e80000000c00 */
[----:B------:R2:W4:Y:S04]  /*6b70*/  @P0 LDS.128 R88, [R3+0x200] ;  /* 0x0002000003580984 */ /* 0x0005280000000c00 */
        /* <DEDUP_REMOVED lines=12> */
[----:B--234-:R-:W-:Y:S02]  /*6c40*/  LOP3.LUT R159, R159, R0, RZ, 0x3c, !PT ;  /* 0x000000009f9f7212 */ /* 0x01cfe400078e3cff */
.L_x_97:
[----:B------:R-:W-:Y:S05]  /*6c50*/  BSYNC B1 ;  /* 0x0000000000017941 */ /* 0x000fea0003800000 */
.L_x_96:
[----:B------:R-:W-:Y:S05]  /*6c60*/  VIADD R3, R80, 0x40 ;  /* 0x0000004050037836 */ /* 0x000fea0000000000 */
[----:B------:R-:W-:Y:S04]  /*6c70*/  SHF.R.U32.HI R3, RZ, 0x15, R3 ;  /* 0x00000015ff037819 */ /* 0x000fe80000011603 */
[----:B------:R-:W-:Y:S11]  /*6c80*/  LOP3.LUT P0, RZ, R3, 0x3, R154, 0x48, !PT ;  /* 0x0000000303ff7812 */ /* 0x000ff6000780489a */
[----:B------:R-:W-:Y:S02]  /*6c90*/  @!UPT UIADD3 URZ, UPT, UPT, URZ, URZ, URZ ;  /* 0x000000fffffff290 */ /* 0x000fe4000fffe0ff */
[----:B------:R-:W-:Y:S05]  /*6ca0*/  @!P0 BRA `(.L_x_101) ;  /* 0x0000000000408947 */ /* 0x000fea0003800000 */
[----:B------:R-:W2:Y:S01]  /*6cb0*/  LDCU.64 UR8, c[0x4][0x70] ;  /* 0x01000e00ff0877ac */ /* 0x000ea20008000a00 */
[----:B------:R-:W-:Y:S01]  /*6cc0*/  MOV R3, 0x0 ;  /* 0x0000000000037802 */ /* 0x000fe20000000f00 */
[----:B------:R-:W-:Y:S02]  /*6cd0*/  HFMA2 R12, -RZ, RZ, 0, 5.9604644775390625e-08 ;  /* 0x00000001ff0c7431 */ /* 0x000fe400000001ff */
[----:B------:R-:W-:Y:S02]  /*6ce0*/  IMAD.MOV.U32 R8, RZ, RZ, 0x192 ;  /* 0x00000192ff087424 */ /* 0x000fe400078e00ff */
[----:B------:R-:W-:Y:S01]  /*6cf0*/  IMAD.MOV.U32 R13, RZ, RZ, RZ ;  /* 0x000000ffff0d7224 */ /* 0x000fe200078e00ff */
[----:B------:R-:W3:Y:S01]  /*6d00*/  LDCU.64 UR6, c[0x4][0x78] ;  /* 0x01000f00ff0677ac */ /* 0x000ee20008000a00 */
[----:B------:R-:W4:Y:S01]  /*6d10*/  LDC.64 R2, c[0x4][R3] ;  /* 0x0100000003027b82 */ /* 0x000f220000000a00 */
[----:B------:R-:W5:Y:S01]  /*6d20*/  LDCU.64 UR4, c[0x4][0x10] ;  /* 0x01000200ff0477ac */ /* 0x000f620008000a00 */
[----:B--2---:R-:W-:Y:S01]  /*6d30*/  MOV R5, UR9 ;  /* 0x0000000900057c02 */ /* 0x004fe20008000f00 */
[----:B------:R-:W-:Y:S01]  /*6d40*/  IMAD.U32 R4, RZ, RZ, UR8 ;  /* 0x00000008ff047e24 */ /* 0x000fe2000f8e00ff */
[----:B---3--:R-:W-:Y:S01]  /*6d50*/  MOV R7, UR7 ;  /* 0x0000000700077c02 */ /* 0x008fe20008000f00 */
[----:B------:R-:W-:Y:S01]  /*6d60*/  IMAD.U32 R6, RZ, RZ, UR6 ;  /* 0x00000006ff067e24 */ /* 0x000fe2000f8e00ff */
[----:B-----5:R-:W-:Y:S01]  /*6d70*/  MOV R11, UR5 ;  /* 0x00000005000b7c02 */ /* 0x020fe20008000f00 */
[----:B------:R-:W-:Y:S02]  /*6d80*/  IMAD.U32 R10, RZ, RZ, UR4 ;  /* 0x00000004ff0a7e24 */ /* 0x000fe4000f8e00ff */
[----:B------:R-:W-:Y:S07]  /*6d90*/  LEPC R20, `(.L_x_101) ;  /* 0x000000001014794e */ /* 0x000fee0000000000 */
[----:B-1--4-:R-:W-:Y:S05]  /*6da0*/  CALL.ABS.NOINC R2 ;  /* 0x0000000002007343 */ /* 0x012fea0003c00000 */
.L_x_101:
[----:B------:R-:W-:Y:S01]  /*6db0*/  ISETP.NE.AND P0, PT, R167, RZ, PT ;  /* 0x000000ffa700720c */ /* 0x000fe20003f05270 */
[----:B------:R-:W-:Y:S05]  /*6dc0*/  WARPSYNC.ALL ;  /* 0x0000000000007948 */ /* 0x000fea0003800000 */
[----:B------:R-:W-:Y:S01]  /*6dd0*/  IMAD.U32 R140, R102, 0x10000, RZ ;  /* 0x00010000668c7824 */ /* 0x000fe200078e00ff */
[----:B------:R-:W-:Y:S01]  /*6de0*/  R2UR UR4, R80 ;  /* 0x00000000500472ca */ /* 0x000fe200000e0000 */
[----:B------:R-:W-:Y:S01]  /*6df0*/  IMAD.U32 R134, R88, 0x10000, RZ ;  /* 0x0001000058867824 */ /* 0x000fe200078e00ff */
[C---:B------:R-:W-:Y:S01]  /*6e00*/  SHF.L.U32 R0, R100.reuse, 0x10, RZ ;  /* 0x0000001064007819 */ /* 0x040fe200000006ff */
[----:B-1----:R-:W-:Y:S01]  /*6e10*/  IMAD.U32 R119, R93, 0x10000, RZ ;  /* 0x000100005d777824 */ /* 0x002fe200078e00ff */
[----:B------:R-:W-:Y:S01]  /*6e20*/  PRMT R3, R100, 0x8880, RZ ;  /* 0x0000888064037816 */ /* 0x000fe200000000ff */
[----:B------:R-:W-:Y:S01]  /*6e30*/  IMAD.U32 R104, R98, 0x10000, RZ ;  /* 0x0001000062687824 */ /* 0x000fe200078e00ff */
[----:B------:R-:W-:Y:S01]  /*6e40*/  SHF.L.U32 R81, R100, 0x8, RZ ;  /* 0x0000000864517819 */ /* 0x000fe200000006ff */
[----:B------:R-:W-:Y:S01]  /*6e50*/  IMAD.SHL.U32 R127, R90, 0x100, RZ ;  /* 0x000001005a7f7824 */ /* 0x000fe200078e00ff */
[----:B------:R-:W-:Y:S01]  /*6e60*/  SHF.R.S32.HI R0, RZ, 0x18, R0 ;  /* 0x00000018ff007819 */ /* 0x000fe20000011400 */
[----:B------:R-:W-:Y:S01]  /*6e70*/  IMAD.SHL.U32 R112, R95, 0x100, RZ ;  /* 0x000001005f707824 */ /* 0x000fe200078e00ff */
[----:B------:R-:W-:Y:S01]  /*6e80*/  SHF.R.S32.HI R81, RZ, 0x18, R81 ;  /* 0x00000018ff517819 */ /* 0x000fe20000011451 */
[----:B------:R-:W-:Y:S01]  /*6e90*/  BSSY.RECONVERGENT B0, `(.L_x_102) ;  /* 0x0000121000007945 */ /* 0x000fe20003800200 */
[----:B------:R-:W-:Y:S01]  /*6ea0*/  SHF.R.S32.HI R2, RZ, 0x18, R100 ;  /* 0x00000018ff027819 */ /* 0x000fe20000011464 */
[----:B------:R-:W1:Y:S01]  /*6eb0*/  LDTM.x64 R4, tmem[UR4+0x40] ;  /* 0x00004004000479ee */ /* 0x000e620008340000 */
[----:B------:R-:W-:Y:S01]  /*6ec0*/  NOP ;  /* 0x0000000000007918 */ /* 0x000fe20000000000 */
[----:B------:R-:W-:Y:S02]  /*6ed0*/  SHF.R.S32.HI R84, RZ, 0x18, R101 ;  /* 0x00000018ff547819 */ /* 0x000fe40000011465 */
[----:B------:R-:W-:Y:S02]  /*6ee0*/  SHF.R.S32.HI R85, RZ, 0x18, R102 ;  /* 0x00000018ff557819 */ /* 0x000fe40000011466 */
[----:B------:R-:W-:Y:S02]  /*6ef0*/  SHF.R.S32.HI R86, RZ, 0x18, R103 ;  /* 0x00000018ff567819 */ /* 0x000fe40000011467 */
[----:B------:R-:W-:Y:S02]  /*6f00*/  SHF.R.S32.HI R87, RZ, 0x18, R88 ;  /* 0x00000018ff577819 */ /* 0x000fe40000011458 */
[----:B------:R-:W-:Y:S02]  /*6f10*/  R2UR UR5, R116 ;  /* 0x00000000740572ca */ /* 0x000fe400000e0000 */
[C---:B------:R-:W-:Y:S02]  /*6f20*/  PRMT R143, R101.reuse, 0x8880, RZ ;  /* 0x00008880658f7816 */ /* 0x040fe400000000ff */
[----:B------:R-:W-:Y:S02]  /*6f30*/  SHF.L.U32 R83, R101, 0x10, RZ ;  /* 0x0000001065537819 */ /* 0x000fe400000006ff */
[----:B------:R-:W-:Y:S02]  /*6f40*/  PRMT R141, R102, 0x8880, RZ ;  /* 0x00008880668d7816 */ /* 0x000fe400000000ff */
[----:B------:R-:W-:Y:S02]  /*6f50*/  SHF.R.S32.HI R83, RZ, 0x18, R83 ;  /* 0x00000018ff537819 */ /* 0x000fe40000011453 */
[C---:B------:R-:W-:Y:S02]  /*6f60*/  PRMT R138, R103.reuse, 0x8880, RZ ;  /* 0x00008880678a7816 */ /* 0x040fe400000000ff */
[----:B------:R-:W-:Y:S01]  /*6f70*/  SHF.L.U32 R137, R103, 0x10, RZ ;  /* 0x0000001067897819 */ /* 0x000fe200000006ff */
[----:B------:R-:W-:Y:S01]  /*6f80*/  UIADD3 UR5, UPT, UPT, UR5, 0xb0, URZ ;  /* 0x000000b005057890 */ /* 0x000fe2000fffe0ff */
[----:B-1----:R-:W-:Y:S01]  /*6f90*/  IMAD R4, R78, R4, RZ ;  /* 0x000000044e047224 */ /* 0x002fe200078e02ff */
[----:B------:R-:W-:Y:S01]  /*6fa0*/  PRMT R135, R88, 0x8880, RZ ;  /* 0x0000888058877816 */ /* 0x000fe200000000ff */
[C---:B------:R-:W-:Y:S01]  /*6fb0*/  IMAD R5, R78.reuse, R5, RZ ;  /* 0x000000054e057224 */ /* 0x040fe200078e02ff */
[----:B------:R-:W-:Y:S01]  /*6fc0*/  UPRMT UR5, UR37, 0x654, UR5 ;  /* 0x0000065425057896 */ /* 0x000fe20008000005 */
[----:B------:R-:W-:Y:S01]  /*6fd0*/  IMAD R4, R3, R82, R4 ;  /* 0x0000005203047224 */ /* 0x000fe200078e0204 */
[C---:B------:R-:W-:Y:S01]  /*6fe0*/  PRMT R132, R89.reuse, 0x8880, RZ ;  /* 0x0000888059847816 */ /* 0x040fe200000000ff */
[----:B------:R-:W-:Y:S01]  /*6ff0*/  IMAD R6, R78, R6, RZ ;  /* 0x000000064e067224 */ /* 0x000fe200078e02ff */
[----:B------:R-:W-:Y:S01]  /*7000*/  SHF.L.U32 R131, R89, 0x10, RZ ;  /* 0x0000001059837819 */ /* 0x000fe200000006ff */
[----:B------:R-:W-:Y:S01]  /*7010*/  IMAD R5, R0, R82, R5 ;  /* 0x0000005200057224 */ /* 0x000fe200078e0205 */
[----:B------:R-:W-:Y:S01]  /*7020*/  PRMT R129, R90, 0x8880, RZ ;  /* 0x000088805a817816 */ /* 0x000fe200000000ff */
[----:B------:R-:W-:Y:S01]  /*7030*/  IMAD R0, R78, R16, RZ ;  /* 0x000000104e007224 */ /* 0x000fe200078e02ff */
[----:B------:R-:W-:Y:S01]  /*7040*/  SHF.L.U32 R128, R90, 0x10, RZ ;  /* 0x000000105a807819 */ /* 0x000fe200000006ff */
[C---:B------:R-:W-:Y:S01]  /*7050*/  IMAD R7, R78.reuse, R7, RZ ;  /* 0x000000074e077224 */ /* 0x040fe200078e02ff */
[----:B------:R-:W-:Y:S01]  /*7060*/  SYNCS.ARRIVE.TRANS64.RED.A1T0 RZ, [UR5], RZ ;  /* 0x000000ffffff79a7 */ /* 0x000fe20008100405 */
[C---:B------:R-:W-:Y:S01]  /*7070*/  IMAD R16, R78.reuse, R20, RZ ;  /* 0x000000144e107224 */ /* 0x040fe200078e02ff */
[C---:B------:R-:W-:Y:S01]  /*7080*/  PRMT R126, R91.reuse, 0x8880, RZ ;  /* 0x000088805b7e7816 */ /* 0x040fe200000000ff */
[C---:B------:R-:W-:Y:S01]  /*7090*/  IMAD R20, R78.reuse, R24, RZ ;  /* 0x000000184e147224 */ /* 0x040fe200078e02ff */
[----:B------:R-:W-:Y:S01]  /*70a0*/  SHF.L.U32 R125, R91, 0x10, RZ ;  /* 0x000000105b7d7819 */ /* 0x000fe200000006ff */
[----:B------:R-:W-:Y:S01]  /*70b0*/  IMAD R6, R81, R82, R6 ;  /* 0x0000005251067224 */ /* 0x000fe200078e0206 */
[----:B------:R-:W-:Y:S01]  /*70c0*/  MOV R81, R143 ;  /* 0x0000008f00517202 */ /* 0x000fe20000000f00 */
[----:B------:R-:W-:Y:S01]  /*70d0*/  IMAD R24, R78, R28, RZ ;  /* 0x0000001c4e187224 */ /* 0x000fe200078e02ff */
[----:B------:R-:W-:Y:S01]  /*70e0*/  PRMT R123, R92, 0x8880, RZ ;  /* 0x000088805c7b7816 */ /* 0x000fe200000000ff */
[----:B------:R-:W-:Y:S01]  /*70f0*/  IMAD R28, R78, R32, RZ ;  /* 0x000000204e1c7224 */ /* 0x000fe200078e02ff */
[----:B------:R-:W-:Y:S01]  /*7100*/  SHF.L.U32 R122, R92, 0x10, RZ ;  /* 0x000000105c7a7819 */ /* 0x000fe200000006ff */
[----:B------:R-:W-:Y:S01]  /*7110*/  IMAD R7, R2, R82, R7 ;  /* 0x0000005202077224 */ /* 0x000fe200078e0207 */
[----:B------:R-:W-:Y:S01]  /*7120*/  PRMT R120, R93, 0x8880, RZ ;  /* 0x000088805d787816 */ /* 0x000fe200000000ff */
[----:B------:R-:W-:Y:S01]  /*7130*/  IMAD R32, R78, R36, RZ ;  /* 0x000000244e207224 */ /* 0x000fe200078e02ff */
[----:B------:R-:W-:Y:S01]  /*7140*/  PRMT R117, R94, 0x8880, RZ ;  /* 0x000088805e757816 */ /* 0x000fe200000000ff */
[----:B------:R-:W-:Y:S01]  /*7150*/  IMAD R2, R78, R17, RZ ;  /* 0x000000114e027224 */ /* 0x000fe200078e02ff */
[----:B------:R-:W-:Y:S01]  /*7160*/  SHF.L.U32 R116, R94, 0x10, RZ ;  /* 0x000000105e747819 */ /* 0x000fe200000006ff */
[----:B------:R-:W-:Y:S01]  /*7170*/  IMAD R36, R78, R40, RZ ;  /* 0x000000284e247224 */ /* 0x000fe200078e02ff */
[----:B------:R-:W-:Y:S01]  /*7180*/  SHF.L.U32 R115, R94, 0x8, RZ ;  /* 0x000000085e737819 */ /* 0x000fe200000006ff */
[C---:B------:R-:W-:Y:S01]  /*7190*/  IMAD R17, R78.reuse, R21, RZ ;  /* 0x000000154e117224 */ /* 0x040fe200078e02ff */
[C---:B------:R-:W-:Y:S01]  /*71a0*/  PRMT R114, R95.reuse, 0x8880, RZ ;  /* 0x000088805f727816 */ /* 0x040fe200000000ff */
[C---:B------:R-:W-:Y:S01]  /*71b0*/  IMAD R40, R78.reuse, R44, RZ ;  /* 0x0000002c4e287224 */ /* 0x040fe200078e02ff */
[----:B------:R-:W-:Y:S01]  /*71c0*/  SHF.L.U32 R113, R95, 0x10, RZ ;  /* 0x000000105f717819 */ /* 0x000fe200000006ff */
[----:B------:R-:W-:Y:S01]  /*71d0*/  IMAD R21, R78, R25, RZ ;  /* 0x000000194e157224 */ /* 0x000fe200078e02ff */
[----:B------:R-:W-:Y:S01]  /*71e0*/  PRMT R111, R96, 0x8880, RZ ;  /* 0x00008880606f7816 */ /* 0x000fe200000000ff */
        /* <DEDUP_REMOVED lines=8> */
[C---:B------:R-:W-:Y:S01]  /*7270*/  IMAD R52, R78.reuse, R56, RZ ;  /* 0x000000384e347224 */ /* 0x040fe200078e02ff */
[----:B------:R-:W-:Y:S01]  /*7280*/  SHF.L.U32 R142, R101, 0x8, RZ ;  /* 0x00000008658e7819 */ /* 0x000fe200000006ff */
[C---:B------:R-:W-:Y:S01]  /*7290*/  IMAD R8, R78.reuse, R8, RZ ;  /* 0x000000084e087224 */ /* 0x040fe200078e02ff */
[C---:B------:R-:W-:Y:S01]  /*72a0*/  SHF.L.U32 R101, R99.reuse, 0x10, RZ ;  /* 0x0000001063657819 */ /* 0x040fe200000006ff */
[----:B------:R-:W-:Y:S01]  /*72b0*/  IMAD R33, R78, R37, RZ ;  /* 0x000000254e217224 */ /* 0x000fe200078e02ff */
[----:B------:R-:W-:Y:S01]  /*72c0*/  SHF.L.U32 R139, R102, 0x8, RZ ;  /* 0x00000008668b7819 */ /* 0x000fe200000006ff */
[C---:B------:R-:W-:Y:S01]  /*72d0*/  IMAD R56, R78.reuse, R60, RZ ;  /* 0x0000003c4e387224 */ /* 0x040fe200078e02ff */
[----:B------:R-:W-:Y:S01]  /*72e0*/  PRMT R102, R99, 0x8880, RZ ;  /* 0x0000888063667816 */ /* 0x000fe200000000ff */
[C---:B------:R-:W-:Y:S01]  /*72f0*/  IMAD R37, R78.reuse, R41, RZ ;  /* 0x000000294e257224 */ /* 0x040fe200078e02ff */
[----:B------:R-:W-:Y:S01]  /*7300*/  SHF.L.U32 R136, R103, 0x8, RZ ;  /* 0x0000000867887819 */ /* 0x000fe200000006ff */
[C---:B------:R-:W-:Y:S01]  /*7310*/  IMAD R60, R78.reuse, R64, RZ ;  /* 0x000000404e3c7224 */ /* 0x040fe200078e02ff */
[----:B------:R-:W-:Y:S01]  /*7320*/  I2IP.S8.S32.SAT R64, R7, R6, RZ ;  /* 0x0000000607407239 */ /* 0x000fe200000014ff */
[C---:B------:R-:W-:Y:S01]  /*7330*/  IMAD R9, R78.reuse, R9, RZ ;  /* 0x000000094e097224 */ /* 0x040fe200078e02ff */
[----:B------:R-:W-:Y:S01]  /*7340*/  SHF.R.S32.HI R6, RZ, 0x18, R140 ;  /* 0x00000018ff067819 */ /* 0x000fe2000001148c */
[C---:B------:R-:W-:Y:S01]  /*7350*/  IMAD R41, R78.reuse, R45, RZ ;  /* 0x0000002d4e297224 */ /* 0x040fe200078e02ff */
[----:B------:R-:W-:Y:S01]  /*7360*/  SHF.R.S32.HI R7, RZ, 0x18, R142 ;  /* 0x00000018ff077819 */ /* 0x000fe2000001148e */
[----:B------:R-:W-:Y:S01]  /*7370*/  IMAD R45, R78, R49, RZ ;  /* 0x000000314e2d7224 */ /* 0x000fe200078e02ff */
[----:B------:R-:W-:Y:S01]  /*7380*/  SHF.L.U32 R133, R88, 0x8, RZ ;  /* 0x0000000858857819 */ /* 0x000fe200000006ff */
[C---:B------:R-:W-:Y:S01]  /*7390*/  IMAD R10, R78.reuse, R10, RZ ;  /* 0x0000000a4e0a7224 */ /* 0x040fe200078e02ff */
[----:B------:R-:W-:Y:S01]  /*73a0*/  SHF.R.S32.HI R88, RZ, 0x18, R89 ;  /* 0x00000018ff587819 */ /* 0x000fe20000011459 */
[C---:B------:R-:W-:Y:S01]  /*73b0*/  IMAD R49, R78.reuse, R53, RZ ;  /* 0x000000354e317224 */ /* 0x040fe200078e02ff */
[----:B------:R-:W-:Y:S01]  /*73c0*/  SHF.L.U32 R130, R89, 0x8, RZ ;  /* 0x0000000859827819 */ /* 0x000fe200000006ff */
[-C--:B------:R-:W-:Y:S01]  /*73d0*/  IMAD R8, R81, R82.reuse, R8 ;  /* 0x0000005251087224 */ /* 0x080fe200078e0208 */
[----:B------:R-:W-:Y:S01]  /*73e0*/  SHF.R.S32.HI R81, RZ, 0x18, R139 ;  /* 0x00000018ff517819 */ /* 0x000fe2000001148b */
[C---:B------:R-:W-:Y:S01]  /*73f0*/  IMAD R53, R78.reuse, R57, RZ ;  /* 0x000000394e357224 */ /* 0x040fe200078e02ff */
[----:B------:R-:W-:Y:S01]  /*7400*/  SHF.R.S32.HI R89, RZ, 0x18, R90 ;  /* 0x00000018ff597819 */ /* 0x000fe2000001145a */
[C---:B------:R-:W-:Y:S01]  /*7410*/  IMAD R11, R78.reuse, R11, RZ ;  /* 0x0000000b4e0b7224 */ /* 0x040fe200078e02ff */
[----:B------:R-:W-:Y:S01]  /*7420*/  SHF.R.S32.HI R90, RZ, 0x18, R91 ;  /* 0x00000018ff5a7819 */ /* 0x000fe2000001145b */
[C---:B------:R-:W-:Y:S01]  /*7430*/  IMAD R57, R78.reuse, R61, RZ ;  /* 0x0000003d4e397224 */ /* 0x040fe200078e02ff */
[----:B------:R-:W-:Y:S01]  /*7440*/  SHF.L.U32 R124, R91, 0x8, RZ ;  /* 0x000000085b7c7819 */ /* 0x000fe200000006ff */
[----:B------:R-:W-:Y:S01]  /*7450*/  IMAD R9, R83, R82, R9 ;  /* 0x0000005253097224 */ /* 0x000fe200078e0209 */
[----:B------:R-:W-:Y:S01]  /*7460*/  SHF.R.S32.HI R91, RZ, 0x18, R92 ;  /* 0x00000018ff5b7819 */ /* 0x000fe2000001145c */
[----:B------:R-:W-:Y:S01]  /*7470*/  IMAD R61, R78, R65, RZ ;  /* 0x000000414e3d7224 */ /* 0x000fe200078e02ff */
[----:B------:R-:W-:Y:S01]  /*7480*/  SHF.L.U32 R121, R92, 0x8, RZ ;  /* 0x000000085c797819 */ /* 0x000fe200000006ff */
[C---:B------:R-:W-:Y:S01]  /*7490*/  IMAD R12, R78.reuse, R12, RZ ;  /* 0x0000000c4e0c7224 */ /* 0x040fe200078e02ff */
[----:B------:R-:W-:Y:S01]  /*74a0*/  SHF.R.S32.HI R92, RZ, 0x18, R93 ;  /* 0x00000018ff5c7819 */ /* 0x000fe2000001145d */
[----:B------:R-:W-:Y:S01]  /*74b0*/  IMAD.MOV.U32 R65, RZ, RZ, R141 ;  /* 0x000000ffff417224 */ /* 0x000fe200078e008d */
[----:B------:R-:W-:Y:S01]  /*74c0*/  SHF.L.U32 R118, R93, 0x8, RZ ;  /* 0x000000085d767819 */ /* 0x000fe200000006ff */
[----:B------:R-:W-:Y:S01]  /*74d0*/  IMAD R10, R7, R82, R10 ;  /* 0x00000052070a7224 */ /* 0x000fe200078e020a */
[----:B------:R-:W-:Y:S01]  /*74e0*/  MOV R7, R138 ;  /* 0x0000008a00077202 */ /* 0x000fe20000000f00 */
[----:B------:R-:W-:Y:S01]  /*74f0*/  IMAD R13, R78, R13, RZ ;  /* 0x0000000d4e0d7224 */ /* 0x000fe200078e02ff */
[----:B------:R-:W-:Y:S01]  /*7500*/  SHF.R.S32.HI R93, RZ, 0x18, R94 ;  /* 0x00000018ff5d7819 */ /* 0x000fe2000001145e */
[----:B------:R-:W-:Y:S01]  /*7510*/  IMAD R11, R84, R82, R11 ;  /* 0x00000052540b7224 */ /* 0x000fe200078e020b */
[----:B------:R-:W-:Y:S01]  /*7520*/  I2IP.S8.S32.SAT R84, R5, R4, R64 ;  /* 0x0000000405547239 */ /* 0x000fe20000001440 */
[C---:B------:R-:W-:Y:S01]  /*7530*/  IMAD R14, R78.reuse, R14, RZ ;  /* 0x0000000e4e0e7224 */ /* 0x040fe200078e02ff */
[----:B------:R-:W-:Y:S01]  /*7540*/  SHF.R.S32.HI R5, RZ, 0x18, R137 ;  /* 0x00000018ff057819 */ /* 0x000fe20000011489 */
[----:B------:R-:W-:Y:S01]  /*7550*/  IMAD R12, R65, R82, R12 ;  /* 0x00000052410c7224 */ /* 0x000fe200078e020c */
[----:B------:R-:W-:Y:S01]  /*7560*/  I2IP.S8.S32.SAT R10, R11, R10, RZ ;  /* 0x0000000a0b0a7239 */ /* 0x000fe200000014ff */
[----:B------:R-:W-:Y:S01]  /*7570*/  IMAD R15, R78, R15, RZ ;  /* 0x0000000f4e0f7224 */ /* 0x000fe200078e02ff */
[----:B------:R-:W-:Y:S01]  /*7580*/  SHF.R.S32.HI R94, RZ, 0x18, R95 ;  /* 0x00000018ff5e7819 */ /* 0x000fe2000001145f */
[-C--:B------:R-:W-:Y:S01]  /*7590*/  IMAD R13, R6, R82.reuse, R13 ;  /* 0x00000052060d7224 */ /* 0x080fe200078e020d */
[----:B------:R-:W-:Y:S01]  /*75a0*/  SHF.R.S32.HI R6, RZ, 0x18, R134 ;  /* 0x00000018ff067819 */ /* 0x000fe20000011486 */
[-C--:B------:R-:W-:Y:S01]  /*75b0*/  IMAD R14, R81, R82.reuse, R14 ;  /* 0x00000052510e7224 */ /* 0x080fe200078e020e */
        /* <DEDUP_REMOVED lines=10> */
[----:B------:R-:W-:Y:S01]  /*7660*/  MOV R5, R135 ;  /* 0x0000008700057202 */ /* 0x000fe20000000f00 */
[-C--:B------:R-:W-:Y:S01]  /*7670*/  IMAD R3, R4, R82.reuse, R3 ;  /* 0x0000005204037224 */ /* 0x080fe200078e0203 */
[----:B------:R-:W-:Y:S01]  /*7680*/  SHF.R.S32.HI R4, RZ, 0x18, R131 ;  /* 0x00000018ff047819 */ /* 0x000fe20000011483 */
[----:B------:R-:W-:Y:S01]  /*7690*/  IMAD R19, R86, R82, R19 ;  /* 0x0000005256137224 */ /* 0x000fe200078e0213 */
[----:B------:R-:W-:Y:S01]  /*76a0*/  I2IP.S8.S32.SAT R86, R13, R12, R14 ;  /* 0x0000000c0d567239 */ /* 0x000fe2000000140e */
[----:B------:R-:W-:Y:S01]  /*76b0*/  IMAD R18, R78, R22, RZ ;  /* 0x000000164e127224 */ /* 0x000fe200078e02ff */
[----:B------:R-:W-:Y:S01]  /*76c0*/  SHF.L.U32 R109, R96, 0x8, RZ ;  /* 0x00000008606d7819 */ /* 0x000fe200000006ff */
[----:B------:R-:W-:Y:S01]  /*76d0*/  IMAD R16, R5, R82, R16 ;  /* 0x0000005205107224 */ /* 0x000fe200078e0210 */
[----:B------:R-:W-:Y:S01]  /*76e0*/  I2IP.S8.S32.SAT R19, R19, R3, RZ ;  /* 0x0000000313137239 */ /* 0x000fe200000014ff */
[----:B------:R-:W-:Y:S01]  /*76f0*/  IMAD R23, R78, R23, RZ ;  /* 0x000000174e177224 */ /* 0x000fe200078e02ff */
[----:B------:R-:W-:Y:S01]  /*7700*/  MOV R3, R132 ;  /* 0x0000008400037202 */ /* 0x000fe20000000f00 */
[-C--:B------:R-:W-:Y:S01]  /*7710*/  IMAD R17, R6, R82.reuse, R17 ;  /* 0x0000005206117224 */ /* 0x080fe200078e0211 */
[----:B------:R-:W-:Y:S01]  /*7720*/  MOV R5, R129 ;  /* 0x0000008100057202 */ /* 0x000fe20000000f00 */
[-C--:B------:R-:W-:Y:S01]  /*7730*/  IMAD R18, R7, R82.reuse, R18 ;  /* 0x0000005207127224 */ /* 0x080fe200078e0212 */
[----:B------:R-:W-:Y:S01]  /*7740*/  SHF.R.S32.HI R7, RZ, 0x18, R127 ;  /* 0x00000018ff077819 */ /* 0x000fe2000001147f */
[----:B------:R-:W-:Y:S01]  /*7750*/  IMAD R23, R87, R82, R23 ;  /* 0x0000005257177224 */ /* 0x000fe200078e0217 */
[----:B------:R-:W-:Y:S01]  /*7760*/  I2IP.S8.S32.SAT R87, R2, R0, R19 ;  /* 0x0000000002577239 */ /* 0x000fe20000001413 */
[----:B------:R-:W-:Y:S01]  /*7770*/  IMAD R20, R3, R82, R20 ;  /* 0x0000005203147224 */ /* 0x000fe200078e0214 */
[----:B------:R-:W-:Y:S01]  /*7780*/  SHF.R.S32.HI R3, RZ, 0x18, R130 ;  /* 0x00000018ff037819 */ /* 0x000fe20000011482 */
[C---:B------:R-:W-:Y:S01]  /*7790*/  IMAD R22, R78.reuse, R26, RZ ;  /* 0x0000001a4e167224 */ /* 0x040fe200078e02ff */
[----:B------:R-:W-:Y:S01]  /*77a0*/  I2IP.S8.S32.SAT R18, R23, R18, RZ ;  /* 0x0000001217127239 */ /* 0x000fe200000014ff */
[----:B------:R-:W-:Y:S01]  /*77b0*/  IMAD R27, R78, R27, RZ ;  /* 0x0000001b4e1b7224 */ /* 0x000fe200078e02ff */
[----:B------:R1:W-:Y:S01]  /*77c0*/  STS.128 [R153+UR49+0x6200], R84 ;  /* 0x0062005499007988 */ /* 0x0003e20008000c31 */
[----:B------:R-:W-:Y:S01]  /*77d0*/  IMAD R21, R4, R82, R21 ;  /* 0x0000005204157224 */ /* 0x000fe200078e0215 */
[----:B------:R-:W-:Y:S01]  /*77e0*/  I2IP.S8.S32.SAT R16, R17, R16, R18 ;  /* 0x0000001011107239 */ /* 0x000fe20000001412 */
[-C--:B------:R-:W-:Y:S01]  /*77f0*/  IMAD R22, R3, R82.reuse, R22 ;  /* 0x0000005203167224 */ /* 0x080fe200078e0216 */
[----:B------:R-:W-:Y:S01]  /*7800*/  SHF.R.S32.HI R0, RZ, 0x18, R128 ;  /* 0x00000018ff007819 */ /* 0x000fe20000011480 */
[----:B------:R-:W-:Y:S01]  /*7810*/  IMAD R27, R88, R82, R27 ;  /* 0x00000052581b7224 */ /* 0x000fe200078e021b */
[----:B------:R-:W-:Y:S01]  /*7820*/  SHF.R.S32.HI R96, RZ, 0x18, R97 ;  /* 0x00000018ff607819 */ /* 0x000fe20000011461 */
[C---:B------:R-:W-:Y:S01]  /*7830*/  IMAD R26, R78.reuse, R30, RZ ;  /* 0x0000001e4e1a7224 */ /* 0x040fe200078e02ff */
[----:B------:R-:W-:Y:S01]  /*7840*/  SHF.L.U32 R106, R97, 0x8, RZ ;  /* 0x00000008616a7819 */ /* 0x000fe200000006ff */
[----:B------:R-:W-:Y:S01]  /*7850*/  IMAD R24, R5, R82, R24 ;  /* 0x0000005205187224 */ /* 0x000fe200078e0218 */
[----:B------:R-:W-:Y:S01]  /*7860*/  I2IP.S8.S32.SAT R17, R27, R22, RZ ;  /* 0x000000161b117239 */ /* 0x000fe200000014ff */
[----:B------:R-:W-:Y:S01]  /*7870*/  IMAD R31, R78, R31, RZ ;  /* 0x0000001f4e1f7224 */ /* 0x000fe200078e02ff */
[----:B------:R-:W-:Y:S01]  /*7880*/  SHF.R.S32.HI R5, RZ, 0x18, R124 ;  /* 0x00000018ff057819 */ /* 0x000fe2000001147c */
[----:B------:R-:W-:Y:S01]  /*7890*/  IMAD R25, R0, R82, R25 ;  /* 0x0000005200197224 */ /* 0x000fe200078e0219 */
[----:B------:R-:W-:Y:S01]  /*78a0*/  I2IP.S8.S32.SAT R17, R21, R20, R17 ;  /* 0x0000001415117239 */ /* 0x000fe20000001411 */
[-C--:B------:R-:W-:Y:S01]  /*78b0*/  IMAD R26, R7, R82.reuse, R26 ;  /* 0x00000052071a7224 */ /* 0x080fe200078e021a */
[----:B------:R-:W-:Y:S01]  /*78c0*/  SHF.R.S32.HI R0, RZ, 0x18, R125 ;  /* 0x00000018ff007819 */ /* 0x000fe2000001147d */
[----:B------:R-:W-:Y:S01]  /*78d0*/  IMAD.MOV.U32 R3, RZ, RZ, R126 ;  /* 0x000000ffff037224 */ /* 0x000fe200078e007e */
[----:B------:R-:W-:Y:S01]  /*78e0*/  SHF.R.S32.HI R7, RZ, 0x18, R118 ;  /* 0x00000018ff077819 */ /* 0x000fe20000011476 */
[----:B------:R-:W-:Y:S01]  /*78f0*/  IMAD R31, R89, R82, R31 ;  /* 0x00000052591f7224 */ /* 0x000fe200078e021f */
[----:B------:R-:W-:Y:S01]  /*7900*/  SHF.R.S32.HI R97, RZ, 0x18, R98 ;  /* 0x00000018ff617819 */ /* 0x000fe20000011462 */
[----:B------:R-:W-:Y:S01]  /*7910*/  IMAD R30, R78, R34, RZ ;  /* 0x000000224e1e7224 */ /* 0x000fe200078e02ff */
[----:B------:R-:W-:Y:S01]  /*7920*/  SHF.L.U32 R103, R98, 0x8, RZ ;  /* 0x0000000862677819 */ /* 0x000fe200000006ff */
[----:B------:R-:W-:Y:S01]  /*7930*/  IMAD R28, R3, R82, R28 ;  /* 0x00000052031c7224 */ /* 0x000fe200078e021c */
[----:B------:R-:W-:Y:S01]  /*7940*/  I2IP.S8.S32.SAT R18, R31, R26, RZ ;  /* 0x0000001a1f127239 */ /* 0x000fe200000014ff */
[----:B------:R-:W-:Y:S01]  /*7950*/  IMAD R35, R78, R35, RZ ;  /* 0x000000234e237224 */ /* 0x000fe200078e02ff */
[----:B------:R-:W-:Y:S01]  /*7960*/  MOV R3, R123 ;  /* 0x0000007b00037202 */ /* 0x000fe20000000f00 */
[----:B------:R-:W-:Y:S01]  /*7970*/  IMAD R29, R0, R82, R29 ;  /* 0x00000052001d7224 */ /* 0x000fe200078e021d */
[----:B------:R-:W-:Y:S01]  /*7980*/  I2IP.S8.S32.SAT R18, R25, R24, R18 ;  /* 0x0000001819127239 */ /* 0x000fe20000001412 */
[-C--:B------:R-:W-:Y:S01]  /*7990*/  IMAD R30, R5, R82.reuse, R30 ;  /* 0x00000052051e7224 */ /* 0x080fe200078e021e */
[----:B------:R-:W-:Y:S01]  /*79a0*/  SHF.R.S32.HI R0, RZ, 0x18, R122 ;  /* 0x00000018ff007819 */ /* 0x000fe2000001147a */
[----:B------:R-:W-:Y:S01]  /*79b0*/  IMAD R35, R90, R82, R35 ;  /* 0x000000525a237224 */ /* 0x000fe200078e0223 */
[----:B------:R-:W-:Y:S01]  /*79c0*/  MOV R5, R120 ;  /* 0x0000007800057202 */ /* 0x000fe20000000f00 */
[----:B------:R-:W-:Y:S01]  /*79d0*/  IMAD R32, R3, R82, R32 ;  /* 0x0000005203207224 */ /* 0x000fe200078e0220 */
[----:B------:R-:W-:Y:S01]  /*79e0*/  SHF.R.S32.HI R3, RZ, 0x18, R121 ;  /* 0x00000018ff037819 */ /* 0x000fe20000011479 */
[C---:B------:R-:W-:Y:S01]  /*79f0*/  IMAD R34, R78.reuse, R38, RZ ;  /* 0x000000264e227224 */ /* 0x040fe200078e02ff */
[----:B------:R-:W-:Y:S01]  /*7a00*/  I2IP.S8.S32.SAT R19, R35, R30, RZ ;  /* 0x0000001e23137239 */ /* 0x000fe200000014ff */
[----:B------:R-:W-:Y:S01]  /*7a10*/  IMAD R39, R78, R39, RZ ;  /* 0x000000274e277224 */ /* 0x000fe200078e02ff */
[----:B------:R-:W-:Y:S01]  /*7a20*/  SHF.R.S32.HI R98, RZ, 0x18, R99 ;  /* 0x00000018ff627819 */ /* 0x000fe20000011463 */
[----:B------:R-:W-:Y:S01]  /*7a30*/  IMAD R33, R0, R82, R33 ;  /* 0x0000005200217224 */ /* 0x000fe200078e0221 */
[----:B------:R-:W-:Y:S01]  /*7a40*/  I2IP.S8.S32.SAT R19, R29, R28, R19 ;  /* 0x0000001c1d137239 */ /* 0x000fe20000001413 */
[-C--:B------:R-:W-:Y:S01]  /*7a50*/  IMAD R34, R3, R82.reuse, R34 ;  /* 0x0000005203227224 */ /* 0x080fe200078e0222 */
[----:B------:R-:W-:Y:S01]  /*7a60*/  SHF.R.S32.HI R0, RZ, 0x18, R119 ;  /* 0x00000018ff007819 */ /* 0x000fe20000011477 */
[----:B------:R-:W-:Y:S01]  /*7a70*/  IMAD R39, R91, R82, R39 ;  /* 0x000000525b277224 */ /* 0x000fe200078e0227 */
[----:B------:R-:W-:Y:S01]  /*7a80*/  MOV R3, R117 ;  /* 0x0000007500037202 */ /* 0x000fe20000000f00 */
[C---:B------:R-:W-:Y:S01]  /*7a90*/  IMAD R38, R78.reuse, R42, RZ ;  /* 0x0000002a4e267224 */ /* 0x040fe200078e02ff */
[----:B------:R1:W-:Y:S01]  /*7aa0*/  STS.128 [R172+0x6200], R16 ;  /* 0x00620010ac007388 */ /* 0x0003e20000000c00 */
        /* <DEDUP_REMOVED lines=8> */
[-C--:B------:R-:W-:Y:S01]  /*7b30*/  IMAD R43, R92, R82.reuse, R43 ;  /* 0x000000525c2b7224 */ /* 0x080fe200078e022b */
[----:B------:R-:W-:Y:S01]  /*7b40*/  SHF.R.S32.HI R7, RZ, 0x18, R112 ;  /* 0x00000018ff077819 */ /* 0x000fe20000011470 */
[----:B------:R-:W-:Y:S01]  /*7b50*/  IMAD R40, R3, R82, R40 ;  /* 0x0000005203287224 */ /* 0x000fe200078e0228 */
[----:B------:R-:W-:Y:S01]  /*7b60*/  SHF.R.S32.HI R3, RZ, 0x18, R115 ;  /* 0x00000018ff037819 */ /* 0x000fe20000011473 */
[C---:B------:R-:W-:Y:S01]  /*7b70*/  IMAD R42, R78.reuse, R46, RZ ;  /* 0x0000002e4e2a7224 */ /* 0x040fe200078e02ff */
[----:B------:R-:W-:Y:S01]  /*7b80*/  I2IP.S8.S32.SAT R38, R43, R38, RZ ;  /* 0x000000262b267239 */ /* 0x000fe200000014ff */
[----:B------:R-:W-:Y:S01]  /*7b90*/  IMAD R47, R78, R47, RZ ;  /* 0x0000002f4e2f7224 */ /* 0x000fe200078e02ff */
[----:B------:R-:W-:Y:S01]  /*7ba0*/  SHF.L.U32 R100, R99, 0x8, RZ ;  /* 0x0000000863647819 */ /* 0x000fe200000006ff */
[----:B------:R-:W-:Y:S01]  /*7bb0*/  IMAD R41, R0, R82, R41 ;  /* 0x0000005200297224 */ /* 0x000fe200078e0229 */
[----:B------:R-:W-:Y:S01]  /*7bc0*/  I2IP.S8.S32.SAT R33, R37, R36, R38 ;  /* 0x0000002425217239 */ /* 0x000fe20000001426 */
[-C--:B------:R-:W-:Y:S01]  /*7bd0*/  IMAD R42, R3, R82.reuse, R42 ;  /* 0x00000052032a7224 */ /* 0x080fe200078e022a */
[----:B------:R-:W-:Y:S01]  /*7be0*/  SHF.R.S32.HI R0, RZ, 0x18, R113 ;  /* 0x00000018ff007819 */ /* 0x000fe20000011471 */
[----:B------:R-:W-:Y:S01]  /*7bf0*/  IMAD R47, R93, R82, R47 ;  /* 0x000000525d2f7224 */ /* 0x000fe200078e022f */
[----:B------:R-:W-:Y:S01]  /*7c00*/  IADD3 R76, PT, PT, R76, 0x1, RZ ;  /* 0x000000014c4c7810 */ /* 0x000fe20007ffe0ff */
[C---:B------:R-:W-:Y:S02]  /*7c10*/  IMAD R46, R78.reuse, R50, RZ ;  /* 0x000000324e2e7224 */ /* 0x040fe400078e02ff */
        /* <DEDUP_REMOVED lines=8> */
[----:B------:R-:W-:Y:S02]  /*7ca0*/  IMAD.MOV.U32 R3, RZ, RZ, R111 ;  /* 0x000000ffff037224 */ /* 0x000fe400078e006f */
[-C--:B------:R-:W-:Y:S02]  /*7cb0*/  IMAD R51, R94, R82.reuse, R51 ;  /* 0x000000525e337224 */ /* 0x080fe400078e0233 */
[----:B------:R-:W-:Y:S01]  /*7cc0*/  IMAD R48, R3, R82, R48 ;  /* 0x0000005203307224 */ /* 0x000fe200078e0230 */
[----:B------:R-:W-:Y:S01]  /*7cd0*/  SHF.R.S32.HI R3, RZ, 0x18, R109 ;  /* 0x00000018ff037819 */ /* 0x000fe2000001146d */
[C---:B------:R-:W-:Y:S01]  /*7ce0*/  IMAD R50, R78.reuse, R54, RZ ;  /* 0x000000364e327224 */ /* 0x040fe200078e02ff */
[----:B------:R-:W-:Y:S01]  /*7cf0*/  I2IP.S8.S32.SAT R35, R51, R46, RZ ;  /* 0x0000002e33237239 */ /* 0x000fe200000014ff */
[----:B------:R-:W-:Y:S02]  /*7d00*/  IMAD R55, R78, R55, RZ ;  /* 0x000000374e377224 */ /* 0x000fe400078e02ff */
[----:B------:R-:W-:Y:S01]  /*7d10*/  IMAD R49, R0, R82, R49 ;  /* 0x0000005200317224 */ /* 0x000fe200078e0231 */
[----:B------:R-:W-:Y:S01]  /*7d20*/  I2IP.S8.S32.SAT R35, R45, R44, R35 ;  /* 0x0000002c2d237239 */ /* 0x000fe20000001423 */
[-C--:B------:R-:W-:Y:S01]  /*7d30*/  IMAD R50, R3, R82.reuse, R50 ;  /* 0x0000005203327224 */ /* 0x080fe200078e0232 */
[----:B------:R-:W-:Y:S01]  /*7d40*/  SHF.R.S32.HI R0, RZ, 0x18, R107 ;  /* 0x00000018ff007819 */ /* 0x000fe2000001146b */
[----:B------:R-:W-:Y:S01]  /*7d50*/  IMAD R55, R95, R82, R55 ;  /* 0x000000525f377224 */ /* 0x000fe200078e0237 */
[----:B------:R-:W-:Y:S01]  /*7d60*/  SHF.R.S32.HI R3, RZ, 0x18, R106 ;  /* 0x00000018ff037819 */ /* 0x000fe2000001146a */
        /* <DEDUP_REMOVED lines=11> */
[----:B------:R-:W-:Y:S01]  /*7e20*/  SHF.R.S32.HI R3, RZ, 0x18, R103 ;  /* 0x00000018ff037819 */ /* 0x000fe20000011467 */
[----:B------:R-:W-:Y:S02]  /*7e30*/  IMAD R58, R78, R62, RZ ;  /* 0x0000003e4e3a7224 */ /* 0x000fe400078e02ff */
[----:B------:R-:W-:Y:S01]  /*7e40*/  IMAD R56, R5, R82, R56 ;  /* 0x0000005205387224 */ /* 0x000fe200078e0238 */
[----:B------:R-:W-:Y:S01]  /*7e50*/  MOV R5, R102 ;  /* 0x0000006600057202 */ /* 0x000fe20000000f00 */
[----:B------:R-:W-:Y:S01]  /*7e60*/  IMAD R57, R0, R82, R57 ;  /* 0x0000005200397224 */ /* 0x000fe200078e0239 */
[----:B------:R-:W-:Y:S01]  /*7e70*/  SHF.R.S32.HI R0, RZ, 0x18, R101 ;  /* 0x00000018ff007819 */ /* 0x000fe20000011465 */
[C---:B------:R-:W-:Y:S01]  /*7e80*/  IMAD R63, R78.reuse, R63, RZ ;  /* 0x0000003f4e3f7224 */ /* 0x040fe200078e02ff */
[----:B------:R-:W-:Y:S01]  /*7e90*/  I2IP.S8.S32.SAT R54, R59, R54, RZ ;  /* 0x000000363b367239 */ /* 0x000fe200000014ff */
[-C--:B------:R-:W-:Y:S01]  /*7ea0*/  IMAD R58, R3, R82.reuse, R58 ;  /* 0x00000052033a7224 */ /* 0x080fe200078e023a */
[----:B------:R-:W-:Y:S01]  /*7eb0*/  SHF.R.S32.HI R3, RZ, 0x18, R100 ;  /* 0x00000018ff037819 */ /* 0x000fe20000011464 */
[----:B------:R-:W-:Y:S01]  /*7ec0*/  IMAD R63, R97, R82, R63 ;  /* 0x00000052613f7224 */ /* 0x000fe200078e023f */
[----:B------:R-:W-:Y:S01]  /*7ed0*/  I2IP.S8.S32.SAT R49, R53, R52, R54 ;  /* 0x0000003435317239 */ /* 0x000fe20000001436 */
        /* <DEDUP_REMOVED lines=19> */
[----:B------:R-:W-:Y:S02]  /*8010*/  UIADD3 UR8, UP0, UPT, UR52, 0x680, URZ ;  /* 0x0000068034087890 */ /* 0x000fe4000ff1e0ff */
[----:B------:R-:W-:Y:S02]  /*8020*/  UIADD3 UR5, UPT, UPT, UR41, 0x40, URZ ;  /* 0x0000004029057890 */ /* 0x000fe4000fffe0ff */
[----:B------:R-:W-:Y:S02]  /*8030*/  UIADD3 UR4, UPT, UPT, UR49, 0x6200, URZ ;  /* 0x0000620031047890 */ /* 0x000fe4000fffe0ff */
[----:B------:R-:W-:Y:S01]  /*8040*/  UIADD3.X UR9, UPT, UPT, URZ, UR53, URZ, UP0, !UPT ;  /* 0x00000035ff097290 */ /* 0x000fe200087fe4ff */
[----:B------:R-:W-:Y:S01]  /*8050*/  UMOV UR6, UR42 ;  /* 0x0000002a00067c82 */ /* 0x000fe20008000000 */
[----:B------:R-:W-:Y:S07]  /*8060*/  UMOV UR7, UR36 ;  /* 0x0000002400077c82 */ /* 0x000fee0008000000 */
[----:B------:R2:W-:Y:S01]  /*8070*/  UTMASTG.3D [UR4], [UR8] ;  /* 0x00000004080073b5 */ /* 0x0005e20008010000 */
[----:B------:R0:W-:Y:S01]  /*8080*/  UTMACMDFLUSH ;  /* 0x00000000000079b7 */ /* 0x0001e20000000000 */
[----:B--2---:R-:W-:Y:S04]  /*8090*/  DEPBAR.LE SB0, 0x1 ;  /* 0x000080400000791a */ /* 0x004fe80000000000 */
.L_x_103:
[----:B------:R-:W-:Y:S05]  /*80a0*/  BSYNC.RECONVERGENT B0 ;  /* 0x0000000000007941 */ /* 0x000fea0003800200 */
.L_x_102:
[----:B------:R-:W-:Y:S01]  /*80b0*/  BAR.SYNC.DEFER_BLOCKING 0x1, 0x80 ;  /* 0x0042000000007b1d */ /* 0x000fe20000010000 */
[----:B------:R-:W-:Y:S01]  /*80c0*/  ISETP.NE.AND P2, PT, R168, RZ, PT ;  /* 0x000000ffa800720c */ /* 0x000fe20003f45270 */
[----:B------:R-:W-:Y:S01]  /*80d0*/  IMAD.IADD R20, R75, 0x1, R150 ;  /* 0x000000014b147824 */ /* 0x000fe200078e0296 */
[----:B------:R-:W-:Y:S01]  /*80e0*/  ISETP.NE.AND P0, PT, R169, 0x2, PT ;  /* 0x00000002a900780c */ /* 0x000fe20003f05270 */
[----:B------:R-:W-:Y:S01]  /*80f0*/  IMAD.IADD R21, R77, 0x1, R152 ;  /* 0x000000014d157824 */ /* 0x000fe200078e0298 */
[----:B------:R-:W-:Y:S02]  /*8100*/  ISETP.NE.AND P1, PT, R76, 0x4, PT ;  /* 0x000000044c00780c */ /* 0x000fe40003f25270 */
[----:B------:R-:W-:Y:S02]  /*8110*/  SEL R0, RZ, 0x1, P0 ;  /* 0x00000001ff007807 */ /* 0x000fe40000000000 */
[----:B------:R-:W-:Y:S02]  /*8120*/  SEL R3, RZ, 0x1, P1 ;  /* 0x00000001ff037807 */ /* 0x000fe40000800000 */
[----:B------:R-:W-:Y:S02]  /*8130*/  LOP3.LUT R161, R161, R0, RZ, 0x3c, !PT ;  /* 0x00000000a1a17212 */ /* 0x000fe400078e3cff */
[----:B------:R-:W-:Y:S02]  /*8140*/  LOP3.LUT R162, R162, R3, RZ, 0x3c, !PT ;  /* 0x00000003a2a27212 */ /* 0x000fe400078e3cff */
[----:B------:R-:W-:Y:S02]  /*8150*/  @P2 R2UR UR36, R158 ;  /* 0x000000009e2422ca */ /* 0x000fe400000e0000 */
[----:B------:R-:W-:Y:S02]  /*8160*/  SEL R169, R169, RZ, P0 ;  /* 0x000000ffa9a97207 */ /* 0x000fe40000000000 */
[----:B------:R-:W-:Y:S01]  /*8170*/  SEL R76, R76, RZ, P1 ;  /* 0x000000ff4c4c7207 */ /* 0x000fe20000800000 */
[----:B------:R-:W-:Y:S10]  /*8180*/  @P2 BRA `(.L_x_104) ;  /* 0xffffffc400842947 */ /* 0x000ff4000383ffff */
[----:B------:R-:W-:Y:S05]  /*8190*/  EXIT ;  /* 0x000000000000794d */ /* 0x000fea0003800000 */
.L_x_19:
[----:B--2---:R2:W1:Y:S02]  /*81a0*/  SYNCS.PHASECHK.TRANS64.TRYWAIT P0, [R3+URZ+0xe0], R2 ;  /* 0x0000e002030075a7 */ /* 0x00446400080011ff */
[----:B-1----:R-:W-:Y:S05]  /*81b0*/  @!P0 NANOSLEEP.SYNCS 0x989680 ;  /* 0x009896800000895d */ /* 0x002fea0003900000 */
[----:B------:R-:W1:Y:S02]  /*81c0*/  @!P0 SYNCS.PHASECHK.TRANS64 P0, [R3+URZ+0xe0], R2 ;  /* 0x0000e002030085a7 */ /* 0x000e6400080010ff */
[----:B-1----:R-:W-:Y:S05]  /*81d0*/  @!P0 BRA `(.L_x_19) ;  /* 0xfffffffc00f08947 */ /* 0x002fea000383ffff */
[----:B------:R-:W-:Y:S05]  /*81e0*/  BRA `(.L_x_105) ;  /* 0xffffff9000f07947 */ /* 0x000fea000383ffff */
.L_x_22:
[----:B-1----:R-:W-:-:S07]  /*81f0*/  MOV R2, UR33 ;  /* 0x0000002100027c02 */ /* 0x002fce0008000f00 */
.L_x_106:
[----:B-1----:R1:W2:Y:S02]  /*8200*/  SYNCS.PHASECHK.TRANS64.TRYWAIT P0, [R2+URZ+0x20], R5 ;  /* 0x00002005020075a7 */ /* 0x0022a400080011ff */
[----:B--2---:R-:W-:Y:S05]  /*8210*/  @!P0 NANOSLEEP.SYNCS 0x989680 ;  /* 0x009896800000895d */ /* 0x004fea0003900000 */
[----:B------:R-:W2:Y:S02]  /*8220*/  @!P0 SYNCS.PHASECHK.TRANS64 P0, [R2+URZ+0x20], R5 ;  /* 0x00002005020085a7 */ /* 0x000ea400080010ff */
[----:B--2---:R-:W-:Y:S05]  /*8230*/  @!P0 BRA `(.L_x_106) ;  /* 0xfffffffc00f08947 */ /* 0x004fea000383ffff */
[----:B------:R-:W-:Y:S05]  /*8240*/  BRA `(.L_x_21) ;  /* 0xffffff9400407947 */ /* 0x000fea000383ffff */
.L_x_28:
[----:B-1----:R-:W-:-:S07]  /*8250*/  MOV R2, UR17 ;  /* 0x0000001100027c02 */ /* 0x002fce0008000f00 */
.L_x_107:
[----:B-1----:R1:W2:Y:S02]  /*8260*/  SYNCS.PHASECHK.TRANS64.TRYWAIT P0, [R2+URZ+0x20], R5 ;  /* 0x00002005020075a7 */ /* 0x0022a400080011ff */
[----:B--2---:R-:W-:Y:S05]  /*8270*/  @!P0 NANOSLEEP.SYNCS 0x989680 ;  /* 0x009896800000895d */ /* 0x004fea0003900000 */
[----:B------:R-:W2:Y:S02]  /*8280*/  @!P0 SYNCS.PHASECHK.TRANS64 P0, [R2+URZ+0x20], R5 ;  /* 0x00002005020085a7 */ /* 0x000ea400080010ff */
[----:B--2---:R-:W-:Y:S05]  /*8290*/  @!P0 BRA `(.L_x_107) ;  /* 0xfffffffc00f08947 */ /* 0x004fea000383ffff */
[----:B------:R-:W-:Y:S05]  /*82a0*/  BRA `(.L_x_27) ;  /* 0xffffff9400e47947 */ /* 0x000fea000383ffff */
.L_x_32:
[----:B-1----:R1:W2:Y:S02]  /*82b0*/  SYNCS.PHASECHK.TRANS64.TRYWAIT P0, [R2+URZ+0x70], R3 ;  /* 0x00007003020075a7 */ /* 0x0022a400080011ff */
[----:B--2---:R-:W-:Y:S05]  /*82c0*/  @!P0 NANOSLEEP.SYNCS 0x989680 ;  /* 0x009896800000895d */ /* 0x004fea0003900000 */
[----:B------:R-:W2:Y:S02]  /*82d0*/  @!P0 SYNCS.PHASECHK.TRANS64 P0, [R2+URZ+0x70], R3 ;  /* 0x00007003020085a7 */ /* 0x000ea400080010ff */
[----:B--2---:R-:W-:Y:S05]  /*82e0*/  @!P0 BRA `(.L_x_32) ;  /* 0xfffffffc00f08947 */ /* 0x004fea000383ffff */
[----:B------:R-:W-:Y:S05]  /*82f0*/  BRA `(.L_x_108) ;  /* 0xffffff9800707947 */ /* 0x000fea000383ffff */
.L_x_36:
[----:B----4-:R-:W-:-:S07]  /*8300*/  MOV R0, UR5 ;  /* 0x0000000500007c02 */ /* 0x010fce0008000f00 */
.L_x_109:
[----:B-1----:R1:W2:Y:S02]  /*8310*/  SYNCS.PHASECHK.TRANS64.TRYWAIT P0, [R0+URZ], R3 ;  /* 0x00000003000075a7 */ /* 0x0022a400080011ff */
[----:B--2---:R-:W-:Y:S05]  /*8320*/  @!P0 NANOSLEEP.SYNCS 0x989680 ;  /* 0x009896800000895d */ /* 0x004fea0003900000 */
[----:B------:R-:W2:Y:S02]  /*8330*/  @!P0 SYNCS.PHASECHK.TRANS64 P0, [R0+URZ], R3 ;  /* 0x00000003000085a7 */ /* 0x000ea400080010ff */
[----:B--2---:R-:W-:Y:S05]  /*8340*/  @!P0 BRA `(.L_x_109) ;  /* 0xfffffffc00f08947 */ /* 0x004fea000383ffff */
[----:B------:R-:W-:Y:S05]  /*8350*/  BRA `(.L_x_110) ;  /* 0xffffff9c00e07947 */ /* 0x000fea000383ffff */
.L_x_37:
[----:B----4-:R-:W-:-:S07]  /*8360*/  MOV R0, UR5 ;  /* 0x0000000500007c02 */ /* 0x010fce0008000f00 */
.L_x_111:
[----:B-1----:R1:W2:Y:S02]  /*8370*/  SYNCS.PHASECHK.TRANS64.TRYWAIT P0, [R0+URZ], R3 ;  /* 0x00000003000075a7 */ /* 0x0022a400080011ff */
[----:B--2---:R-:W-:Y:S05]  /*8380*/  @!P0 NANOSLEEP.SYNCS 0x989680 ;  /* 0x009896800000895d */ /* 0x004fea0003900000 */
[----:B------:R-:W2:Y:S02]  /*8390*/  @!P0 SYNCS.PHASECHK.TRANS64 P0, [R0+URZ], R3 ;  /* 0x00000003000085a7 */ /* 0x000ea400080010ff */
[----:B--2---:R-:W-:Y:S05]  /*83a0*/  @!P0 BRA `(.L_x_111) ;  /* 0xfffffffc00f08947 */ /* 0x004fea000383ffff */
[----:B------:R-:W-:Y:S05]  /*83b0*/  BRA `(.L_x_112) ;  /* 0xffffff9c00ec7947 */ /* 0x000fea000383ffff */
.L_x_38:
[----:B----4-:R-:W-:-:S07]  /*83c0*/  MOV R0, UR5 ;  /* 0x0000000500007c02 */ /* 0x010fce0008000f00 */
.L_x_113:
[----:B-1----:R1:W2:Y:S02]  /*83d0*/  SYNCS.PHASECHK.TRANS64.TRYWAIT P0, [R0+URZ], R3 ;  /* 0x00000003000075a7 */ /* 0x0022a400080011ff */
[----:B--2---:R-:W-:Y:S05]  /*83e0*/  @!P0 NANOSLEEP.SYNCS 0x989680 ;  /* 0x009896800000895d */ /* 0x004fea0003900000 */
[----:B------:R-:W2:Y:S02]  /*83f0*/  @!P0 SYNCS.PHASECHK.TRANS64 P0, [R0+URZ], R3 ;  /* 0x00000003000085a7 */ /* 0x000ea400080010ff */
[----:B--2---:R-:W-:Y:S05]  /*8400*/  @!P0 BRA `(.L_x_113) ;  /* 0xfffffffc00f08947 */ /* 0x004fea000383ffff */
[----:B------:R-:W-:Y:S05]  /*8410*/  BRA `(.L_x_114) ;  /* 0xffffff9c00f87947 */ /* 0x000fea000383ffff */
.L_x_41:
[----:B-1----:R1:W2:Y:S02]  /*8420*/  SYNCS.PHASECHK.TRANS64.TRYWAIT P0, [R0+URZ+0xd0], R5 ;  /* 0x0000d005000075a7 */ /* 0x0022a400080011ff */
[----:B--2---:R-:W-:Y:S05]  /*8430*/  @!P0 NANOSLEEP.SYNCS 0x989680 ;  /* 0x009896800000895d */ /* 0x004fea0003900000 */
[----:B------:R-:W2:Y:S02]  /*8440*/  @!P0 SYNCS.PHASECHK.TRANS64 P0, [R0+URZ+0xd0], R5 ;  /* 0x0000d005000085a7 */ /* 0x000ea400080010ff */
[----:B--2---:R-:W-:Y:S05]  /*8450*/  @!P0 BRA `(.L_x_41) ;  /* 0xfffffffc00f08947 */ /* 0x004fea000383ffff */
[----:B------:R-:W-:Y:S05]  /*8460*/  BRA `(.L_x_115) ;  /* 0xffffffa000547947 */ /* 0x000fea000383ffff */
.L_x_42:
[----:B------:R-:W-:-:S07]  /*8470*/  MOV R0, UR5 ;  /* 0x0000000500007c02 */ /* 0x000fce0008000f00 */
.L_x_116:
[----:B-1----:R1:W2:Y:S02]  /*8480*/  SYNCS.PHASECHK.TRANS64.TRYWAIT P0, [R0+URZ+0x80], R5 ;  /* 0x00008005000075a7 */ /* 0x0022a400080011ff */
[----:B--2---:R-:W-:Y:S05]  /*8490*/  @!P0 NANOSLEEP.SYNCS 0x989680 ;  /* 0x009896800000895d */ /* 0x004fea0003900000 */
[----:B------:R-:W2:Y:S02]  /*84a0*/  @!P0 SYNCS.PHASECHK.TRANS64 P0, [R0+URZ+0x80], R5 ;  /* 0x00008005000085a7 */ /* 0x000ea400080010ff */
[----:B--2---:R-:W-:Y:S05]  /*84b0*/  @!P0 BRA `(.L_x_116) ;  /* 0xfffffffc00f08947 */ /* 0x004fea000383ffff */
[----:B------:R-:W-:Y:S05]  /*84c0*/  BRA `(.L_x_117) ;  /* 0xffffffa000647947 */ /* 0x000fea000383ffff */
.L_x_43:
[----:B-1----:R1:W2:Y:S02]  /*84d0*/  SYNCS.PHASECHK.TRANS64.TRYWAIT P1, [R0+URZ+0x70], R5 ;  /* 0x00007005000075a7 */ /* 0x0022a400080211ff */
[----:B--2---:R-:W-:Y:S05]  /*84e0*/  @!P1 NANOSLEEP.SYNCS 0x989680 ;  /* 0x009896800000995d */ /* 0x004fea0003900000 */
[----:B------:R-:W2:Y:S02]  /*84f0*/  @!P1 SYNCS.PHASECHK.TRANS64 P1, [R0+URZ+0x70], R5 ;  /* 0x00007005000095a7 */ /* 0x000ea400080210ff */
[----:B--2---:R-:W-:Y:S05]  /*8500*/  @!P1 BRA `(.L_x_43) ;  /* 0xfffffffc00f09947 */ /* 0x004fea000383ffff */
[----:B------:R-:W-:Y:S05]  /*8510*/  BRA `(.L_x_118) ;  /* 0xffffffa000947947 */ /* 0x000fea000383ffff */
.L_x_46:
[----:B------:R-:W-:-:S07]  /*8520*/  MOV R0, UR5 ;  /* 0x0000000500007c02 */ /* 0x000fce0008000f00 */
.L_x_119:
[----:B-1----:R1:W2:Y:S02]  /*8530*/  SYNCS.PHASECHK.TRANS64.TRYWAIT P0, [R0+URZ+0x80], R3 ;  /* 0x00008003000075a7 */ /* 0x0022a400080011ff */
[----:B--2---:R-:W-:Y:S05]  /*8540*/  @!P0 NANOSLEEP.SYNCS 0x989680 ;  /* 0x009896800000895d */ /* 0x004fea0003900000 */
[----:B------:R-:W2:Y:S02]  /*8550*/  @!P0 SYNCS.PHASECHK.TRANS64 P0, [R0+URZ+0x80], R3 ;  /* 0x00008003000085a7 */ /* 0x000ea400080010ff */
[----:B--2---:R-:W-:Y:S05]  /*8560*/  @!P0 BRA `(.L_x_119) ;  /* 0xfffffffc00f08947 */ /* 0x004fea000383ffff */
[----:B------:R-:W-:Y:S05]  /*8570*/  BRA `(.L_x_45) ;  /* 0xffffffa000e87947 */ /* 0x000fea000383ffff */
.L_x_53:
[----:B-1----:R1:W2:Y:S02]  /*8580*/  SYNCS.PHASECHK.TRANS64.TRYWAIT P1, [R0+URZ+0x70], R5 ;  /* 0x00007005000075a7 */ /* 0x0022a400080211ff */
[----:B--2---:R-:W-:Y:S05]  /*8590*/  @!P1 NANOSLEEP.SYNCS 0x989680 ;  /* 0x009896800000995d */ /* 0x004fea0003900000 */
[----:B------:R-:W2:Y:S02]  /*85a0*/  @!P1 SYNCS.PHASECHK.TRANS64 P1, [R0+URZ+0x70], R5 ;  /* 0x00007005000095a7 */ /* 0x000ea400080210ff */
[----:B--2---:R-:W-:Y:S05]  /*85b0*/  @!P1 BRA `(.L_x_53) ;  /* 0xfffffffc00f09947 */ /* 0x004fea000383ffff */
[----:B------:R-:W-:Y:S05]  /*85c0*/  BRA `(.L_x_120) ;  /* 0xffffffa800407947 */ /* 0x000fea000383ffff */
.L_x_54:
[----:B------:R-:W-:-:S07]  /*85d0*/  MOV R3, UR9 ;  /* 0x0000000900037c02 */ /* 0x000fce0008000f00 */
.L_x_121:
[----:B-1----:R1:W2:Y:S02]  /*85e0*/  SYNCS.PHASECHK.TRANS64.TRYWAIT P0, [R3+URZ+0xb0], R0 ;  /* 0x0000b000030075a7 */ /* 0x0022a400080011ff */
[----:B--2---:R-:W-:Y:S05]  /*85f0*/  @!P0 NANOSLEEP.SYNCS 0x989680 ;  /* 0x009896800000895d */ /* 0x004fea0003900000 */
[----:B------:R-:W2:Y:S02]  /*8600*/  @!P0 SYNCS.PHASECHK.TRANS64 P0, [R3+URZ+0xb0], R0 ;  /* 0x0000b000030085a7 */ /* 0x000ea400080010ff */
[----:B--2---:R-:W-:Y:S05]  /*8610*/  @!P0 BRA `(.L_x_121) ;  /* 0xfffffffc00f08947 */ /* 0x004fea000383ffff */
[----:B------:R-:W-:Y:S05]  /*8620*/  BRA `(.L_x_122) ;  /* 0xffffffa800747947 */ /* 0x000fea000383ffff */
.L_x_57:
[----:B------:R-:W-:Y:S07]  /*8630*/  MOV R0, UR7 ;  /* 0x0000000700007c02 */ /* 0x000fee0008000f00 */
.L_x_123:
[----:B-1----:R1:W2:Y:S02]  /*8640*/  SYNCS.PHASECHK.TRANS64.TRYWAIT P0, [R0+URZ], R3 ;  /* 0x00000003000075a7 */ /* 0x0022a400080011ff */
[----:B--2---:R-:W-:Y:S05]  /*8650*/  @!P0 NANOSLEEP.SYNCS 0x989680 ;  /* 0x009896800000895d */ /* 0x004fea0003900000 */
[----:B------:R-:W2:Y:S02]  /*8660*/  @!P0 SYNCS.PHASECHK.TRANS64 P0, [R0+URZ], R3 ;  /* 0x00000003000085a7 */ /* 0x000ea400080010ff */
[----:B--2---:R-:W-:Y:S05]  /*8670*/  @!P0 BRA `(.L_x_123) ;  /* 0xfffffffc00f08947 */ /* 0x004fea000383ffff */
[----:B------:R-:W-:Y:S05]  /*8680*/  BRA `(.L_x_56) ;  /* 0xffffffa800947947 */ /* 0x000fea000383ffff */
.L_x_60:
[----:B------:R-:W-:-:S07]  /*8690*/  MOV R0, UR5 ;  /* 0x0000000500007c02 */ /* 0x000fce0008000f00 */
.L_x_124:
[----:B--2---:R2:W3:Y:S02]  /*86a0*/  SYNCS.PHASECHK.TRANS64.TRYWAIT P0, [R0+URZ], R3 ;  /* 0x00000003000075a7 */ /* 0x0044e400080011ff */
[----:B---3--:R-:W-:Y:S05]  /*86b0*/  @!P0 NANOSLEEP.SYNCS 0x989680 ;  /* 0x009896800000895d */ /* 0x008fea0003900000 */
[----:B------:R-:W3:Y:S02]  /*86c0*/  @!P0 SYNCS.PHASECHK.TRANS64 P0, [R0+URZ], R3 ;  /* 0x00000003000085a7 */ /* 0x000ee400080010ff */
[----:B---3--:R-:W-:Y:S05]  /*86d0*/  @!P0 BRA `(.L_x_124) ;  /* 0xfffffffc00f08947 */ /* 0x008fea000383ffff */
[----:B------:R-:W-:Y:S05]  /*86e0*/  BRA `(.L_x_125) ;  /* 0xffffffac00347947 */ /* 0x000fea000383ffff */
.L_x_61:
[----:B------:R-:W-:-:S07]  /*86f0*/  MOV R0, UR5 ;  /* 0x0000000500007c02 */ /* 0x000fce0008000f00 */
.L_x_126:
[----:B--2---:R2:W3:Y:S02]  /*8700*/  SYNCS.PHASECHK.TRANS64.TRYWAIT P0, [R0+URZ], R3 ;  /* 0x00000003000075a7 */ /* 0x0044e400080011ff */
[----:B---3--:R-:W-:Y:S05]  /*8710*/  @!P0 NANOSLEEP.SYNCS 0x989680 ;  /* 0x009896800000895d */ /* 0x008fea0003900000 */
[----:B------:R-:W3:Y:S02]  /*8720*/  @!P0 SYNCS.PHASECHK.TRANS64 P0, [R0+URZ], R3 ;  /* 0x00000003000085a7 */ /* 0x000ee400080010ff */
[----:B---3--:R-:W-:Y:S05]  /*8730*/  @!P0 BRA `(.L_x_126) ;  /* 0xfffffffc00f08947 */ /* 0x008fea000383ffff */
[----:B------:R-:W-:Y:S05]  /*8740*/  BRA `(.L_x_127) ;  /* 0xffffffac00407947 */ /* 0x000fea000383ffff */
.L_x_62:
[----:B------:R-:W-:-:S07]  /*8750*/  MOV R0, UR5 ;  /* 0x0000000500007c02 */ /* 0x000fce0008000f00 */
.L_x_128:
[----:B--2---:R2:W3:Y:S02]  /*8760*/  SYNCS.PHASECHK.TRANS64.TRYWAIT P0, [R0+URZ], R3 ;  /* 0x00000003000075a7 */ /* 0x0044e400080011ff */
[----:B---3--:R-:W-:Y:S05]  /*8770*/  @!P0 NANOSLEEP.SYNCS 0x989680 ;  /* 0x009896800000895d */ /* 0x008fea0003900000 */
[----:B------:R-:W3:Y:S02]  /*8780*/  @!P0 SYNCS.PHASECHK.TRANS64 P0, [R0+URZ], R3 ;  /* 0x00000003000085a7 */ /* 0x000ee400080010ff */
[----:B---3--:R-:W-:Y:S05]  /*8790*/  @!P0 BRA `(.L_x_128) ;  /* 0xfffffffc00f08947 */ /* 0x008fea000383ffff */
[----:B------:R-:W-:Y:S05]  /*87a0*/  BRA `(.L_x_129) ;  /* 0xffffffac004c7947 */ /* 0x000fea000383ffff */
.L_x_63:
[----:B------:R-:W-:-:S07]  /*87b0*/  MOV R0, UR7 ;  /* 0x0000000700007c02 */ /* 0x000fce0008000f00 */
.L_x_130:
[----:B--2---:R2:W3:Y:S02]  /*87c0*/  SYNCS.PHASECHK.TRANS64.TRYWAIT P0, [R0+URZ], R3 ;  /* 0x00000003000075a7 */ /* 0x0044e400080011ff */
[----:B---3--:R-:W-:Y:S05]  /*87d0*/  @!P0 NANOSLEEP.SYNCS 0x989680 ;  /* 0x009896800000895d */ /* 0x008fea0003900000 */
[----:B------:R-:W3:Y:S02]  /*87e0*/  @!P0 SYNCS.PHASECHK.TRANS64 P0, [R0+URZ], R3 ;  /* 0x00000003000085a7 */ /* 0x000ee400080010ff */
[----:B---3--:R-:W-:Y:S05]  /*87f0*/  @!P0 BRA `(.L_x_130) ;  /* 0xfffffffc00f08947 */ /* 0x008fea000383ffff */
[----:B------:R-:W-:Y:S05]  /*8800*/  BRA `(.L_x_131) ;  /* 0xffffffac00587947 */ /* 0x000fea000383ffff */
.L_x_68:
[----:B--2---:R2:W3:Y:S02]  /*8810*/  SYNCS.PHASECHK.TRANS64.TRYWAIT P0, [R0+URZ+0x70], R3 ;  /* 0x00007003000075a7 */ /* 0x0044e400080011ff */
[----:B---3--:R-:W-:Y:S05]  /*8820*/  @!P0 NANOSLEEP.SYNCS 0x989680 ;  /* 0x009896800000895d */ /* 0x008fea0003900000 */
[----:B------:R-:W3:Y:S02]  /*8830*/  @!P0 SYNCS.PHASECHK.TRANS64 P0, [R0+URZ+0x70], R3 ;  /* 0x00007003000085a7 */ /* 0x000ee400080010ff */
[----:B---3--:R-:W-:Y:S05]  /*8840*/  @!P0 BRA `(.L_x_68) ;  /* 0xfffffffc00f08947 */ /* 0x008fea000383ffff */
[----:B------:R-:W-:Y:S05]  /*8850*/  BRA `(.L_x_132) ;  /* 0xffffffb0005c7947 */ /* 0x000fea000383ffff */
.L_x_71:
[----:B------:R-:W-:Y:S07]  /*8860*/  MOV R0, UR7 ;  /* 0x0000000700007c02 */ /* 0x000fee0008000f00 */
.L_x_133:
[----:B--2---:R2:W3:Y:S02]  /*8870*/  SYNCS.PHASECHK.TRANS64.TRYWAIT P0, [R0+URZ+0x68], R3 ;  /* 0x00006803000075a7 */ /* 0x0044e400080011ff */
[----:B---3--:R-:W-:Y:S05]  /*8880*/  @!P0 NANOSLEEP.SYNCS 0x989680 ;  /* 0x009896800000895d */ /* 0x008fea0003900000 */
[----:B------:R-:W3:Y:S02]  /*8890*/  @!P0 SYNCS.PHASECHK.TRANS64 P0, [R0+URZ+0x68], R3 ;  /* 0x00006803000085a7 */ /* 0x000ee400080010ff */
[----:B---3--:R-:W-:Y:S05]  /*88a0*/  @!P0 BRA `(.L_x_133) ;  /* 0xfffffffc00f08947 */ /* 0x008fea000383ffff */
[----:B------:R-:W-:Y:S05]  /*88b0*/  BRA `(.L_x_70) ;  /* 0xffffffb4003c7947 */ /* 0x000fea000383ffff */
.L_x_74:
[----:B--2---:R-:W-:Y:S07]  /*88c0*/  MOV R3, UR7 ;  /* 0x0000000700037c02 */ /* 0x004fee0008000f00 */
.L_x_134:
[----:B-1----:R1:W2:Y:S02]  /*88d0*/  SYNCS.PHASECHK.TRANS64.TRYWAIT P0, [R3+URZ+0x50], R12 ;  /* 0x0000500c030075a7 */ /* 0x0022a400080011ff */
[----:B--2---:R-:W-:Y:S05]  /*88e0*/  @!P0 NANOSLEEP.SYNCS 0x989680 ;  /* 0x009896800000895d */ /* 0x004fea0003900000 */
[----:B------:R-:W2:Y:S02]  /*88f0*/  @!P0 SYNCS.PHASECHK.TRANS64 P0, [R3+URZ+0x50], R12 ;  /* 0x0000500c030085a7 */ /* 0x000ea400080010ff */
[----:B--2---:R-:W-:Y:S05]  /*8900*/  @!P0 BRA `(.L_x_134) ;  /* 0xfffffffc00f08947 */ /* 0x004fea000383ffff */
[----:B------:R-:W-:Y:S05]  /*8910*/  BRA `(.L_x_135) ;  /* 0xffffffb400b47947 */ /* 0x000fea000383ffff */
.L_x_75:
[----:B------:R-:W-:Y:S07]  /*8920*/  MOV R3, UR7 ;  /* 0x0000000700037c02 */ /* 0x000fee0008000f00 */
.L_x_136:
[----:B-1----:R1:W2:Y:S02]  /*8930*/  SYNCS.PHASECHK.TRANS64.TRYWAIT P0, [R3+URZ+0x58], R12 ;  /* 0x0000580c030075a7 */ /* 0x0022a400080011ff */
[----:B--2---:R-:W-:Y:S05]  /*8940*/  @!P0 NANOSLEEP.SYNCS 0x989680 ;  /* 0x009896800000895d */ /* 0x004fea0003900000 */
[----:B------:R-:W2:Y:S02]  /*8950*/  @!P0 SYNCS.PHASECHK.TRANS64 P0, [R3+URZ+0x58], R12 ;  /* 0x0000580c030085a7 */ /* 0x000ea400080010ff */
[----:B--2---:R-:W-:Y:S05]  /*8960*/  @!P0 BRA `(.L_x_136) ;  /* 0xfffffffc00f08947 */ /* 0x004fea000383ffff */
[----:B------:R-:W-:Y:S05]  /*8970*/  BRA `(.L_x_137) ;  /* 0xffffffb800347947 */ /* 0x000fea000383ffff */
.L_x_77:
[----:B------:R-:W-:-:S07]  /*8980*/  MOV R0, UR7 ;  /* 0x0000000700007c02 */ /* 0x000fce0008000f00 */
.L_x_138:
[----:B-1----:R1:W3:Y:S02]  /*8990*/  SYNCS.PHASECHK.TRANS64.TRYWAIT P0, [R0+URZ+0x50], R3 ;  /* 0x00005003000075a7 */ /* 0x0022e400080011ff */
[----:B---3--:R-:W-:Y:S05]  /*89a0*/  @!P0 NANOSLEEP.SYNCS 0x989680 ;  /* 0x009896800000895d */ /* 0x008fea0003900000 */
[----:B------:R-:W3:Y:S02]  /*89b0*/  @!P0 SYNCS.PHASECHK.TRANS64 P0, [R0+URZ+0x50], R3 ;  /* 0x00005003000085a7 */ /* 0x000ee400080010ff */
[----:B---3--:R-:W-:Y:S05]  /*89c0*/  @!P0 BRA `(.L_x_138) ;  /* 0xfffffffc00f08947 */ /* 0x008fea000383ffff */
[----:B------:R-:W-:Y:S05]  /*89d0*/  BRA `(.L_x_139) ;  /* 0xffffffb800a47947 */ /* 0x000fea000383ffff */
.L_x_79:
[----:B--2---:R2:W4:Y:S02]  /*89e0*/  SYNCS.PHASECHK.TRANS64.TRYWAIT P0, [R0+URZ+0x70], R3 ;  /* 0x00007003000075a7 */ /* 0x00452400080011ff */
[----:B----4-:R-:W-:Y:S05]  /*89f0*/  @!P0 NANOSLEEP.SYNCS 0x989680 ;  /* 0x009896800000895d */ /* 0x010fea0003900000 */
[----:B------:R-:W4:Y:S02]  /*8a00*/  @!P0 SYNCS.PHASECHK.TRANS64 P0, [R0+URZ+0x70], R3 ;  /* 0x00007003000085a7 */ /* 0x000f2400080010ff */
[----:B----4-:R-:W-:Y:S05]  /*8a10*/  @!P0 BRA `(.L_x_79) ;  /* 0xfffffffc00f08947 */ /* 0x010fea000383ffff */
[----:B------:R-:W-:Y:S05]  /*8a20*/  BRA `(.L_x_140) ;  /* 0xffffffbc00707947 */ /* 0x000fea000383ffff */
.L_x_90:
[----:B-1----:R1:W3:Y:S02]  /*8a30*/  SYNCS.PHASECHK.TRANS64.TRYWAIT P1, [R3+URZ+0x40], R0 ;  /* 0x00004000030075a7 */ /* 0x0022e400080211ff */
[----:B---3--:R-:W-:Y:S05]  /*8a40*/  @!P1 NANOSLEEP.SYNCS 0x989680 ;  /* 0x009896800000995d */ /* 0x008fea0003900000 */
[----:B------:R-:W3:Y:S02]  /*8a50*/  @!P1 SYNCS.PHASECHK.TRANS64 P1, [R3+URZ+0x40], R0 ;  /* 0x00004000030095a7 */ /* 0x000ee400080210ff */
[----:B---3--:R-:W-:Y:S05]  /*8a60*/  @!P1 BRA `(.L_x_90) ;  /* 0xfffffffc00f09947 */ /* 0x008fea000383ffff */
[----:B------:R-:W-:Y:S05]  /*8a70*/  BRA `(.L_x_89) ;  /* 0xffffffc800987947 */ /* 0x000fea000383ffff */
.L_x_92:
[----:B---3--:R3:W4:Y:S02]  /*8a80*/  SYNCS.PHASECHK.TRANS64.TRYWAIT P0, [R116+URZ+0x90], R5 ;  /* 0x00009005740075a7 */ /* 0x00872400080011ff */
[----:B----4-:R-:W-:Y:S05]  /*8a90*/  @!P0 NANOSLEEP.SYNCS 0x989680 ;  /* 0x009896800000895d */ /* 0x010fea0003900000 */
[----:B------:R-:W4:Y:S02]  /*8aa0*/  @!P0 SYNCS.PHASECHK.TRANS64 P0, [R116+URZ+0x90], R5 ;  /* 0x00009005740085a7 */ /* 0x000f2400080010ff */
[----:B----4-:R-:W-:Y:S05]  /*8ab0*/  @!P0 BRA `(.L_x_92) ;  /* 0xfffffffc00f08947 */ /* 0x010fea000383ffff */
[----:B------:R-:W-:Y:S05]  /*8ac0*/  BRA `(.L_x_91) ;  /* 0xffffffc800f47947 */ /* 0x000fea000383ffff */
.L_x_100:
[----:B--2---:R2:W3:Y:S02]  /*8ad0*/  SYNCS.PHASECHK.TRANS64.TRYWAIT P0, [R125+URZ+0x40], R0 ;  /* 0x000040007d0075a7 */ /* 0x0044e400080011ff */
[----:B---3--:R-:W-:Y:S05]  /*8ae0*/  @!P0 NANOSLEEP.SYNCS 0x989680 ;  /* 0x009896800000895d */ /* 0x008fea0003900000 */
[----:B------:R-:W3:Y:S02]  /*8af0*/  @!P0 SYNCS.PHASECHK.TRANS64 P0, [R125+URZ+0x40], R0 ;  /* 0x000040007d0085a7 */ /* 0x000ee400080010ff */
[----:B---3--:R-:W-:Y:S05]  /*8b00*/  @!P0 BRA `(.L_x_100) ;  /* 0xfffffffc00f08947 */ /* 0x008fea000383ffff */
[----:B------:R-:W-:Y:S05]  /*8b10*/  BRA `(.L_x_99) ;  /* 0xffffffdc00f87947 */ /* 0x000fea000383ffff */
        .weak           $__internal_0_$__cuda_sm10x_tcgen05_guardrail_trap_col_being_dealloced_not_returned_by_alloc
        .type           $__internal_0_$__cuda_sm10x_tcgen05_guardrail_trap_col_being_dealloced_not_returned_by_alloc,@function
        .size           $__internal_0_$__cuda_sm10x_tcgen05_guardrail_trap_col_being_dealloced_not_returned_by_alloc,($__internal_1_$__cuda_sm10x_tcgen05_guardrail_trap_phase_invalid_during_alloc - $__internal_0_$__cuda_sm10x_tcgen05_guardrail_trap_col_being_dealloced_not_returned_by_alloc)
$__internal_0_$__cuda_sm10x_tcgen05_guardrail_trap_col_being_dealloced_not_returned_by_alloc:
[----:B------:R-:W-:Y:S05]  /*8b20*/  BPT.TRAP 0x1 ;  /* 0x000000040000795c */ /* 0x000fea0000300000 */
[----:B------:R-:W-:-:S04]  /*8b30*/  HFMA2 R3, -RZ, RZ, 0, 0 ;  /* 0x00000000ff037431 */ /* 0x000fc800000001ff */
[----:B------:R-:W-:Y:S05]  /*8b40*/  RET.REL.NODEC R2 `(_ZN7cutlass13device_kernelINS_4gemm6kernel13GemmUniversalIN4cute5tupleIJiiiiEEENS1_10collective13CollectiveMmaINS1_35MainloopSm100TmaUmmaWarpSpecializedILi4ELi2ELi4ENS5_IJNS4_1CILi1EEESB_SB_EEEEENS5_IJNSA_ILi128EEESE_NSA_ILi32EEEEEEaNS5_IJlSB_lEEEaSH_NS4_8TiledMMAINS4_8MMA_AtomIJNS4_15SM100_MMA_S8_SSIaaiLi128ELi128ELNS4_4UMMA5MajorE0ELSM_0ELNSL_8SaturateE0EEEEEENS4_6LayoutISC_NS5_IJNSA_ILi0EEESR_SR_EEEEENS5_IJNS4_10UnderscoreESU_SU_EEEEENS4_13SM90_TMA_LOADENS4_14ComposedLayoutINS4_7SwizzleILi1ELi4ELi3EEENS4_18smem_ptr_flag_bitsILi8EEENSQ_INS5_IJNSA_ILi8EEESF_EEENS5_IJSF_SB_EEEEEEEvNS4_8identityESX_S17_vS18_EENS_8epilogue10collective18CollectiveEpilogueINS1A_23Sm100TmaWarpSpecializedILi2ELi2ELi64ELb0ELb0EEEJSG_NS5_IJNSQ_ISE_SB_EENSQ_INSA_ILi64EEESB_EEEEEaSH_aSH_NS1A_6fusion15FusionCallbacksIS1E_NS1J_17LinearCombinationIaiaiLNS_15FloatRoundStyleE2EEESG_S1I_JEEENS4_5SM1004TMEM4LOAD26SM100_TMEM_LOAD_32dp32b64xESX_NSY_INSZ_ILi2ELi4ELi3EEES12_NSQ_INS5_IJS13_S1G_EEENS5_IJS1G_SB_EEEEEEENS4_39AutoVectorizingCopyWithAssumedAlignmentILi128EEENS4_14SM90_TMA_STOREES1X_S1Z_S1Z_EEEvvEEEEvNT_6ParamsE) ;  /* 0xffffff74022c7950 */ /* 0x000fea0003c3ffff */
        .weak           $__internal_1_$__cuda_sm10x_tcgen05_guardrail_trap_phase_invalid_during_alloc
        .type           $__internal_1_$__cuda_sm10x_tcgen05_guardrail_trap_phase_invalid_during_alloc,@function
        .size           $__internal_1_$__cuda_sm10x_tcgen05_guardrail_trap_phase_invalid_during_alloc,($__internal_2_$__cuda_sm10x_tcgen05_guardrail_trap_unallocated_columns_being_dealloced - $__internal_1_$__cuda_sm10x_tcgen05_guardrail_trap_phase_invalid_during_alloc)
$__internal_1_$__cuda_sm10x_tcgen05_guardrail_trap_phase_invalid_during_alloc:
[----:B------:R-:W-:Y:S05]  /*8b50*/  BPT.TRAP 0x1 ;  /* 0x000000040000795c */ /* 0x000fea0000300000 */
[----:B------:R-:W-:-:S04]  /*8b60*/  MOV R3, 0x0 ;  /* 0x0000000000037802 */ /* 0x000fc80000000f00 */
[----:B------:R-:W-:Y:S05]  /*8b70*/  RET.REL.NODEC R2 `(_ZN7cutlass13device_kernelINS_4gemm6kernel13GemmUniversalIN4cute5tupleIJiiiiEEENS1_10collective13CollectiveMmaINS1_35MainloopSm100TmaUmmaWarpSpecializedILi4ELi2ELi4ENS5_IJNS4_1CILi1EEESB_SB_EEEEENS5_IJNSA_ILi128EEESE_NSA_ILi32EEEEEEaNS5_IJlSB_lEEEaSH_NS4_8TiledMMAINS4_8MMA_AtomIJNS4_15SM100_MMA_S8_SSIaaiLi128ELi128ELNS4_4UMMA5MajorE0ELSM_0ELNSL_8SaturateE0EEEEEENS4_6LayoutISC_NS5_IJNSA_ILi0EEESR_SR_EEEEENS5_IJNS4_10UnderscoreESU_SU_EEEEENS4_13SM90_TMA_LOADENS4_14ComposedLayoutINS4_7SwizzleILi1ELi4ELi3EEENS4_18smem_ptr_flag_bitsILi8EEENSQ_INS5_IJNSA_ILi8EEESF_EEENS5_IJSF_SB_EEEEEEEvNS4_8identityESX_S17_vS18_EENS_8epilogue10collective18CollectiveEpilogueINS1A_23Sm100TmaWarpSpecializedILi2ELi2ELi64ELb0ELb0EEEJSG_NS5_IJNSQ_ISE_SB_EENSQ_INSA_ILi64EEESB_EEEEEaSH_aSH_NS1A_6fusion15FusionCallbacksIS1E_NS1J_17LinearCombinationIaiaiLNS_15FloatRoundStyleE2EEESG_S1I_JEEENS4_5SM1004TMEM4LOAD26SM100_TMEM_LOAD_32dp32b64xESX_NSY_INSZ_ILi2ELi4ELi3EEES12_NSQ_INS5_IJS13_S1G_EEENS5_IJS1G_SB_EEEEEEENS4_39AutoVectorizingCopyWithAssumedAlignmentILi128EEENS4_14SM90_TMA_STOREES1X_S1Z_S1Z_EEEvvEEEEvNT_6ParamsE) ;  /* 0xffffff7402207950 */ /* 0x000fea0003c3ffff */
        .weak           $__internal_2_$__cuda_sm10x_tcgen05_guardrail_trap_unallocated_columns_being_dealloced
        .type           $__internal_2_$__cuda_sm10x_tcgen05_guardrail_trap_unallocated_columns_being_dealloced,@function
        .size           $__internal_2_$__cuda_sm10x_tcgen05_guardrail_trap_unallocated_columns_being_dealloced,(.L_x_142 - $__internal_2_$__cuda_sm10x_tcgen05_guardrail_trap_unallocated_columns_being_dealloced)
$__internal_2_$__cuda_sm10x_tcgen05_guardrail_trap_unallocated_columns_being_dealloced:
[----:B------:R-:W-:Y:S05]  /*8b80*/  BPT.TRAP 0x1 ;  /* 0x000000040000795c */ /* 0x000fea0000300000 */
[----:B------:R-:W-:-:S04]  /*8b90*/  HFMA2 R3, -RZ, RZ, 0, 0 ;  /* 0x00000000ff037431 */ /* 0x000fc800000001ff */
[----:B------:R-:W-:Y:S05]  /*8ba0*/  RET.REL.NODEC R2 `(_ZN7cutlass13device_kernelINS_4gemm6kernel13GemmUniversalIN4cute5tupleIJiiiiEEENS1_10collective13CollectiveMmaINS1_35MainloopSm100TmaUmmaWarpSpecializedILi4ELi2ELi4ENS5_IJNS4_1CILi1EEESB_SB_EEEEENS5_IJNSA_ILi128EEESE_NSA_ILi32EEEEEEaNS5_IJlSB_lEEEaSH_NS4_8TiledMMAINS4_8MMA_AtomIJNS4_15SM100_MMA_S8_SSIaaiLi128ELi128ELNS4_4UMMA5MajorE0ELSM_0ELNSL_8SaturateE0EEEEEENS4_6LayoutISC_NS5_IJNSA_ILi0EEESR_SR_EEEEENS5_IJNS4_10UnderscoreESU_SU_EEEEENS4_13SM90_TMA_LOADENS4_14ComposedLayoutINS4_7SwizzleILi1ELi4ELi3EEENS4_18smem_ptr_flag_bitsILi8EEENSQ_INS5_IJNSA_ILi8EEESF_EEENS5_IJSF_SB_EEEEEEEvNS4_8identityESX_S17_vS18_EENS_8epilogue10collective18CollectiveEpilogueINS1A_23Sm100TmaWarpSpecializedILi2ELi2ELi64ELb0ELb0EEEJSG_NS5_IJNSQ_ISE_SB_EENSQ_INSA_ILi64EEESB_EEEEEaSH_aSH_NS1A_6fusion15FusionCallbacksIS1E_NS1J_17LinearCombinationIaiaiLNS_15FloatRoundStyleE2EEESG_S1I_JEEENS4_5SM1004TMEM4LOAD26SM100_TMEM_LOAD_32dp32b64xESX_NSY_INSZ_ILi2ELi4ELi3EEES12_NSQ_INS5_IJS13_S1G_EEENS5_IJS1G_SB_EEEEEEENS4_39AutoVectorizingCopyWithAssumedAlignmentILi128EEENS4_14SM90_TMA_STOREES1X_S1Z_S1Z_EEEvvEEEEvNT_6ParamsE) ;  /* 0xffffff7402147950 */ /* 0x000fea0003c3ffff */
.L_x_141:
[----:B------:R-:W-:-:S00]  /*8bb0*/  BRA `(.L_x_141) ;  /* 0xfffffffc00fc7947 */ /* 0x000fc0000383ffff */
[----:B------:R-:W-:-:S00]  /*8bc0*/  NOP ;  /* 0x0000000000007918 */ /* 0x000fc00000000000 */
        /* <DEDUP_REMOVED lines=11> */
.L_x_142:


//--------------------- .nv.global.init           --------------------------
	.section	.nv.global.init,"aw",@progbits
.nv.global.init:
	.type		$str$27,@object
	.size		$str$27,($str$28 - $str$27)
$str$27:
        /*0000*/ 	.byte	0x28, 0x61, 0x64, 0x64, 0x72, 0x65, 0x73, 0x73, 0x20, 0x26, 0x20, 0x6d, 0x61, 0x73, 0x6b, 0x29
        /*0010*/ 	.byte	0x20, 0x3d, 0x3d, 0x20, 0x30, 0x00
	.type		$str$28,@object
	.size		$str$28,($str$26 - $str$28)
$str$28:
        /*0016*/ 	.byte	0x2f, 0x74, 0x6d, 0x70, 0x2f, 0x63, 0x75, 0x74, 0x6c, 0x61, 0x73, 0x73, 0x5f, 0x73, 0x77, 0x65
        /*0026*/ 	.byte	0x65, 0x70, 0x5f, 0x73, 0x72, 0x63, 0x2f, 0x69, 0x6e, 0x63, 0x6c, 0x75, 0x64, 0x65, 0x2f, 0x63
        /*0036*/ 	.byte	0x75, 0x74, 0x65, 0x2f, 0x70, 0x6f, 0x69, 0x6e, 0x74, 0x65, 0x72, 0x5f, 0x66, 0x6c, 0x61, 0x67
        /*0046*/ 	.byte	0x67, 0x65, 0x64, 0x2e, 0x68, 0x70, 0x70, 0x00
	.type		$str$26,@object
	.size		$str$26,($str$25 - $str$26)
$str$26:
        /*004e*/ 	.byte	0x2f, 0x74, 0x6d, 0x70, 0x2f, 0x63, 0x75, 0x74, 0x6c, 0x61, 0x73, 0x73, 0x5f, 0x73, 0x77, 0x65
        /*005e*/ 	.byte	0x65, 0x70, 0x5f, 0x73, 0x72, 0x63, 0x2f, 0x69, 0x6e, 0x63, 0x6c, 0x75, 0x64, 0x65, 0x2f, 0x63
        /*006e*/ 	.byte	0x75, 0x74, 0x65, 0x2f, 0x61, 0x74, 0x6f, 0x6d, 0x2f, 0x63, 0x6f, 0x70, 0x79, 0x5f, 0x74, 0x72
        /*007e*/ 	.byte	0x61, 0x69, 0x74, 0x73, 0x5f, 0x73, 0x6d, 0x31, 0x30, 0x30, 0x2e, 0x68, 0x70, 0x70, 0x00
	.type		$str$25,@object
	.size		$str$25,(__unnamed_1 - $str$25)
$str$25:
        /*008d*/ 	.byte	0x28, 0x28, 0x75, 0x69, 0x6e, 0x74, 0x33, 0x32, 0x5f, 0x74, 0x28, 0x74, 0x68, 0x72, 0x65, 0x61
        /*009d*/ 	.byte	0x64, 0x49, 0x64, 0x78, 0x2e, 0x78, 0x29, 0x20, 0x2f, 0x20, 0x33, 0x32, 0x29, 0x20, 0x25, 0x20
        /*00ad*/ 	.byte	0x34, 0x29, 0x20, 0x3d, 0x3d, 0x20, 0x28, 0x28, 0x28, 0x74, 0x6d, 0x65, 0x6d, 0x5f, 0x61, 0x64
        /*00bd*/ 	.byte	0x64, 0x72, 0x20, 0x3e, 0x3e, 0x20, 0x31, 0x36, 0x29, 0x20, 0x2f, 0x20, 0x33, 0x32, 0x29, 0x20
        /*00cd*/ 	.byte	0x25, 0x20, 0x34, 0x29, 0x00
	.type		__unnamed_1,@object
	.size		__unnamed_1,(__unnamed_2 - __unnamed_1)
__unnamed_1:
        /*00d2*/ 	.byte	0x61, 0x75, 0x74, 0x6f, 0x20, 0x63, 0x75, 0x74, 0x65, 0x3a, 0x3a, 0x61, 0x73, 0x5f, 0x70, 0x6f
        /* <DEDUP_REMOVED lines=24> */
        /*0262*/ 	.byte	0x5d, 0x00
	.type		__unnamed_2,@object
	.size		__unnamed_2,(.L_2 - __unnamed_2)
__unnamed_2:
        /* <DEDUP_REMOVED lines=42> */
        /*0504*/ 	.byte	0x43, 0x3c, 0x30, 0x3e, 0x3e, 0x3e, 0x3e, 0x5d, 0x00
.L_2:


//--------------------- .nv.shared._ZN7cutlass13device_kernelINS_4gemm6kernel13GemmUniversalIN4cute5tupleIJiiiiEEENS1_10collective13CollectiveMmaINS1_35MainloopSm100TmaUmmaWarpSpecializedILi4ELi2ELi4ENS5_IJNS4_1CILi1EEESB_SB_EEEEENS5_IJNSA_ILi128EEESE_NSA_ILi32EEEEEEaNS5_IJlSB_lEEEaSH_NS4_8TiledMMAINS4_8MMA_AtomIJNS4_15SM100_MMA_S8_SSIaaiLi128ELi128ELNS4_4UMMA5MajorE0ELSM_0ELNSL_8SaturateE0EEEEEENS4_6LayoutISC_NS5_IJNSA_ILi0EEESR_SR_EEEEENS5_IJNS4_10UnderscoreESU_SU_EEEEENS4_13SM90_TMA_LOADENS4_14ComposedLayoutINS4_7SwizzleILi1ELi4ELi3EEENS4_18smem_ptr_flag_bitsILi8EEENSQ_INS5_IJNSA_ILi8EEESF_EEENS5_IJSF_SB_EEEEEEEvNS4_8identityESX_S17_vS18_EENS_8epilogue10collective18CollectiveEpilogueINS1A_23Sm100TmaWarpSpecializedILi2ELi2ELi64ELb0ELb0EEEJSG_NS5_IJNSQ_ISE_SB_EENSQ_INSA_ILi64EEESB_EEEEEaSH_aSH_NS1A_6fusion15FusionCallbacksIS1E_NS1J_17LinearCombinationIaiaiLNS_15FloatRoundStyleE2EEESG_S1I_JEEENS4_5SM1004TMEM4LOAD26SM100_TMEM_LOAD_32dp32b64xESX_NSY_INSZ_ILi2ELi4ELi3EEES12_NSQ_INS5_IJS13_S1G_EEENS5_IJS1G_SB_EEEEEEENS4_39AutoVectorizingCopyWithAssumedAlignmentILi128EEENS4_14SM90_TMA_STOREES1X_S1Z_S1Z_EEEvvEEEEvNT_6ParamsE --------------------------
	.section	.nv.shared._ZN7cutlass13device_kernelINS_4gemm6kernel13GemmUniversalIN4cute5tupleIJiiiiEEENS1_10collective13CollectiveMmaINS1_35MainloopSm100TmaUmmaWarpSpecializedILi4ELi2ELi4ENS5_IJNS4_1CILi1EEESB_SB_EEEEENS5_IJNSA_ILi128EEESE_NSA_ILi32EEEEEEaNS5_IJlSB_lEEEaSH_NS4_8TiledMMAINS4_8MMA_AtomIJNS4_15SM100_MMA_S8_SSIaaiLi128ELi128ELNS4_4UMMA5MajorE0ELSM_0ELNSL_8SaturateE0EEEEEENS4_6LayoutISC_NS5_IJNSA_ILi0EEESR_SR_EEEEENS5_IJNS4_10UnderscoreESU_SU_EEEEENS4_13SM90_TMA_LOADENS4_14ComposedLayoutINS4_7SwizzleILi1ELi4ELi3EEENS4_18smem_ptr_flag_bitsILi8EEENSQ_INS5_IJNSA_ILi8EEESF_EEENS5_IJSF_SB_EEEEEEEvNS4_8identityESX_S17_vS18_EENS_8epilogue10collective18CollectiveEpilogueINS1A_23Sm100TmaWarpSpecializedILi2ELi2ELi64ELb0ELb0EEEJSG_NS5_IJNSQ_ISE_SB_EENSQ_INSA_ILi64EEESB_EEEEEaSH_aSH_NS1A_6fusion15FusionCallbacksIS1E_NS1J_17LinearCombinationIaiaiLNS_15FloatRoundStyleE2EEESG_S1I_JEEENS4_5SM1004TMEM4LOAD26SM100_TMEM_LOAD_32dp32b64xESX_NSY_INSZ_ILi2ELi4ELi3EEES12_NSQ_INS5_IJS13_S1G_EEENS5_IJS1G_SB_EEEEEEENS4_39AutoVectorizingCopyWithAssumedAlignmentILi128EEENS4_14SM90_TMA_STOREES1X_S1Z_S1Z_EEEvvEEEEvNT_6ParamsE,"aw",@nobits
	.sectionflags	@""
	.align	16
	.zero		1024


//--------------------- .nv.shared.reserved.0     --------------------------
	.section	.nv.shared.reserved.0,"aw",@nobits
	.weak		__nv_reservedSMEM_offset_0_alias
	.size		__nv_reservedSMEM_offset_0_alias, 0, 64
	.other		__nv_reservedSMEM_offset_0_alias,@"STO_CUDA_RESERVED_SHARED STV_DEFAULT"
__nv_reservedSMEM_offset_0_alias:
	.zero		0
.nv.shared.reserved.0:
	.zero		64
	.weak		__nv_reservedSMEM_tcgen05_partition
	.type		__nv_reservedSMEM_tcgen05_partition,@object
	.size		__nv_reservedSMEM_tcgen05_partition,(.L_0 - __nv_reservedSMEM_tcgen05_partition)
__nv_reservedSMEM_tcgen05_partition:
	.zero		32
.L_0:


//--------------------- .nv.global                --------------------------
	.section	.nv.global,"aw",@nobits
.nv.global:
	.type		_ZN40_INTERNAL_cbc9f8f1_4_k_cu_7d6a15d9_104024cute1_E,@object
	.size		_ZN40_INTERNAL_cbc9f8f1_4_k_cu_7d6a15d9_104024cute1_E,(_ZN40_INTERNAL_cbc9f8f1_4_k_cu_7d6a15d9_104024cuda3std3__45__cpo6cbeginE - _ZN40_INTERNAL_cbc9f8f1_4_k_cu_7d6a15d9_104024cute1_E)
_ZN40_INTERNAL_cbc9f8f1_4_k_cu_7d6a15d9_104024cute1_E:
	.zero		1
	.type		_ZN40_INTERNAL_cbc9f8f1_4_k_cu_7d6a15d9_104024cuda3std3__45__cpo6cbeginE,@object
	.size		_ZN40_INTERNAL_cbc9f8f1_4_k_cu_7d6a15d9_104024cuda3std3__45__cpo6cbeginE,(_ZN40_INTERNAL_cbc9f8f1_4_k_cu_7d6a15d9_104024cuda3std3__48in_placeE - _ZN40_INTERNAL_cbc9f8f1_4_k_cu_7d6a15d9_104024cuda3std3__45__cpo6cbeginE)
_ZN40_INTERNAL_cbc9f8f1_4_k_cu_7d6a15d9_104024cuda3std3__45__cpo6cbeginE:
	.zero		1
	.type		_ZN40_INTERNAL_cbc9f8f1_4_k_cu_7d6a15d9_104024cuda3std3__48in_placeE,@object
	.size		_ZN40_INTERNAL_cbc9f8f1_4_k_cu_7d6a15d9_104024cuda3std3__48in_placeE,(_ZN40_INTERNAL_cbc9f8f1_4_k_cu_7d6a15d9_104024cuda3std6ranges3__45__cpo9iter_moveE - _ZN40_INTERNAL_cbc9f8f1_4_k_cu_7d6a15d9_104024cuda3std3__48in_placeE)
_ZN40_INTERNAL_cbc9f8f1_4_k_cu_7d6a15d9_104024cuda3std3__48in_placeE:
	.zero		1
	.type		_ZN40_INTERNAL_cbc9f8f1_4_k_cu_7d6a15d9_104024cuda3std6ranges3__45__cpo9iter_moveE,@object
	.size		_ZN40_INTERNAL_cbc9f8f1_4_k_cu_7d6a15d9_104024cuda3std6ranges3__45__cpo9iter_moveE,(_ZN40_INTERNAL_cbc9f8f1_4_k_cu_7d6a15d9_104024cuda3std3__45__cpo5beginE - _ZN40_INTERNAL_cbc9f8f1_4_k_cu_7d6a15d9_104024cuda3std6ranges3__45__cpo9iter_moveE)
_ZN40_INTERNAL_cbc9f8f1_4_k_cu_7d6a15d9_104024cuda3std6ranges3__45__cpo9iter_moveE:
	.zero		1
	.type		_ZN40_INTERNAL_cbc9f8f1_4_k_cu_7d6a15d9_104024cuda3std3__45__cpo5beginE,@object
	.size		_ZN40_INTERNAL_cbc9f8f1_4_k_cu_7d6a15d9_104024cuda3std3__45__cpo5beginE,(_ZN40_INTERNAL_cbc9f8f1_4_k_cu_7d6a15d9_104024cuda3std3__442_GLOBAL__N__cbc9f8f1_4_k_cu_7d6a15d9_104026ignoreE - _ZN40_INTERNAL_cbc9f8f1_4_k_cu_7d6a15d9_104024cuda3std3__45__cpo5beginE)
_ZN40_INTERNAL_cbc9f8f1_4_k_cu_7d6a15d9_104024cuda3std3__45__cpo5beginE:
	.zero		1
	.type		_ZN40_INTERNAL_cbc9f8f1_4_k_cu_7d6a15d9_104024cuda3std3__442_GLOBAL__N__cbc9f8f1_4_k_cu_7d6a15d9_104026ignoreE,@object
	.size		_ZN40_INTERNAL_cbc9f8f1_4_k_cu_7d6a15d9_104024cuda3std3__442_GLOBAL__N__cbc9f8f1_4_k_cu_7d6a15d9_104026ignoreE,(_ZN40_INTERNAL_cbc9f8f1_4_k_cu_7d6a15d9_104024cute7productE - _ZN40_INTERNAL_cbc9f8f1_4_k_cu_7d6a15d9_104024cuda3std3__442_GLOBAL__N__cbc9f8f1_4_k_cu_7d6a15d9_104026ignoreE)
_ZN40_INTERNAL_cbc9f8f1_4_k_cu_7d6a15d9_104024cuda3std3__442_GLOBAL__N__cbc9f8f1_4_k_cu_7d6a15d9_104026ignoreE:
	.zero		1
	.type		_ZN40_INTERNAL_cbc9f8f1_4_k_cu_7d6a15d9_104024cute7productE,@object
	.size		_ZN40_INTERNAL_cbc9f8f1_4_k_cu_7d6a15d9_104024cute7productE,(_ZN40_INTERNAL_cbc9f8f1_4_k_cu_7d6a15d9_104024cuda3std3__45__cpo3endE - _ZN40_INTERNAL_cbc9f8f1_4_k_cu_7d6a15d9_104024cute7productE)
_ZN40_INTERNAL_cbc9f8f1_4_k_cu_7d6a15d9_104024cute7productE:
	.zero		1
	.type		_ZN40_INTERNAL_cbc9f8f1_4_k_cu_7d6a15d9_104024cuda3std3__45__cpo3endE,@object
	.size		_ZN40_INTERNAL_cbc9f8f1_4_k_cu_7d6a15d9_104024cuda3std3__45__cpo3endE,(_ZN40_INTERNAL_cbc9f8f1_4_k_cu_7d6a15d9_104024cuda3std3__419piecewise_constructE - _ZN40_INTERNAL_cbc9f8f1_4_k_cu_7d6a15d9_104024cuda3std3__45__cpo3endE)
_ZN40_INTERNAL_cbc9f8f1_4_k_cu_7d6a15d9_104024cuda3std3__45__cpo3endE:
	.zero		1
	.type		_ZN40_INTERNAL_cbc9f8f1_4_k_cu_7d6a15d9_104024cuda3std3__419piecewise_constructE,@object
	.size		_ZN40_INTERNAL_cbc9f8f1_4_k_cu_7d6a15d9_104024cuda3std3__419piecewise_constructE,(_ZN40_INTERNAL_cbc9f8f1_4_k_cu_7d6a15d9_104024cuda3std3__45__cpo4cendE - _ZN40_INTERNAL_cbc9f8f1_4_k_cu_7d6a15d9_104024cuda3std3__419piecewise_constructE)
_ZN40_INTERNAL_cbc9f8f1_4_k_cu_7d6a15d9_104024cuda3std3__419piecewise_constructE:
	.zero		1
	.type		_ZN40_INTERNAL_cbc9f8f1_4_k_cu_7d6a15d9_104024cuda3std3__45__cpo4cendE,@object
	.size		_ZN40_INTERNAL_cbc9f8f1_4_k_cu_7d6a15d9_104024cuda3std3__45__cpo4cendE,(_ZN40_INTERNAL_cbc9f8f1_4_k_cu_7d6a15d9_104024cuda3std6ranges3__45__cpo4swapE - _ZN40_INTERNAL_cbc9f8f1_4_k_cu_7d6a15d9_104024cuda3std3__45__cpo4cendE)
_ZN40_INTERNAL_cbc9f8f1_4_k_cu_7d6a15d9_104024cuda3std3__45__cpo4cendE:
	.zero		1
	.type		_ZN40_INTERNAL_cbc9f8f1_4_k_cu_7d6a15d9_104024cuda3std6ranges3__45__cpo4swapE,@object
	.size		_ZN40_INTERNAL_cbc9f8f1_4_k_cu_7d6a15d9_104024cuda3std6ranges3__45__cpo4swapE,(.L_10 - _ZN40_INTERNAL_cbc9f8f1_4_k_cu_7d6a15d9_104024cuda3std6ranges3__45__cpo4swapE)
_ZN40_INTERNAL_cbc9f8f1_4_k_cu_7d6a15d9_104024cuda3std6ranges3__45__cpo4swapE:
	.zero		1
.L_10:


//--------------------- .nv.constant0._ZN7cutlass13device_kernelINS_4gemm6kernel13GemmUniversalIN4cute5tupleIJiiiiEEENS1_10collective13CollectiveMmaINS1_35MainloopSm100TmaUmmaWarpSpecializedILi4ELi2ELi4ENS5_IJNS4_1CILi1EEESB_SB_EEEEENS5_IJNSA_ILi128EEESE_NSA_ILi32EEEEEEaNS5_IJlSB_lEEEaSH_NS4_8TiledMMAINS4_8MMA_AtomIJNS4_15SM100_MMA_S8_SSIaaiLi128ELi128ELNS4_4UMMA5MajorE0ELSM_0ELNSL_8SaturateE0EEEEEENS4_6LayoutISC_NS5_IJNSA_ILi0EEESR_SR_EEEEENS5_IJNS4_10UnderscoreESU_SU_EEEEENS4_13SM90_TMA_LOADENS4_14ComposedLayoutINS4_7SwizzleILi1ELi4ELi3EEENS4_18smem_ptr_flag_bitsILi8EEENSQ_INS5_IJNSA_ILi8EEESF_EEENS5_IJSF_SB_EEEEEEEvNS4_8identityESX_S17_vS18_EENS_8epilogue10collective18CollectiveEpilogueINS1A_23Sm100TmaWarpSpecializedILi2ELi2ELi64ELb0ELb0EEEJSG_NS5_IJNSQ_ISE_SB_EENSQ_INSA_ILi64EEESB_EEEEEaSH_aSH_NS1A_6fusion15FusionCallbacksIS1E_NS1J_17LinearCombinationIaiaiLNS_15FloatRoundStyleE2EEESG_S1I_JEEENS4_5SM1004TMEM4LOAD26SM100_TMEM_LOAD_32dp32b64xESX_NSY_INSZ_ILi2ELi4ELi3EEES12_NSQ_INS5_IJS13_S1G_EEENS5_IJS1G_SB_EEEEEEENS4_39AutoVectorizingCopyWithAssumedAlignmentILi128EEENS4_14SM90_TMA_STOREES1X_S1Z_S1Z_EEEvvEEEEvNT_6ParamsE --------------------------
	.section	.nv.constant0._ZN7cutlass13device_kernelINS_4gemm6kernel13GemmUniversalIN4cute5tupleIJiiiiEEENS1_10collective13CollectiveMmaINS1_35MainloopSm100TmaUmmaWarpSpecializedILi4ELi2ELi4ENS5_IJNS4_1CILi1EEESB_SB_EEEEENS5_IJNSA_ILi128EEESE_NSA_ILi32EEEEEEaNS5_IJlSB_lEEEaSH_NS4_8TiledMMAINS4_8MMA_AtomIJNS4_15SM100_MMA_S8_SSIaaiLi128ELi128ELNS4_4UMMA5MajorE0ELSM_0ELNSL_8SaturateE0EEEEEENS4_6LayoutISC_NS5_IJNSA_ILi0EEESR_SR_EEEEENS5_IJNS4_10UnderscoreESU_SU_EEEEENS4_13SM90_TMA_LOADENS4_14ComposedLayoutINS4_7SwizzleILi1ELi4ELi3EEENS4_18smem_ptr_flag_bitsILi8EEENSQ_INS5_IJNSA_ILi8EEESF_EEENS5_IJSF_SB_EEEEEEEvNS4_8identityESX_S17_vS18_EENS_8epilogue10collective18CollectiveEpilogueINS1A_23Sm100TmaWarpSpecializedILi2ELi2ELi64ELb0ELb0EEEJSG_NS5_IJNSQ_ISE_SB_EENSQ_INSA_ILi64EEESB_EEEEEaSH_aSH_NS1A_6fusion15FusionCallbacksIS1E_NS1J_17LinearCombinationIaiaiLNS_15FloatRoundStyleE2EEESG_S1I_JEEENS4_5SM1004TMEM4LOAD26SM100_TMEM_LOAD_32dp32b64xESX_NSY_INSZ_ILi2ELi4ELi3EEES12_NSQ_INS5_IJS13_S1G_EEENS5_IJS1G_SB_EEEEEEENS4_39AutoVectorizingCopyWithAssumedAlignmentILi128EEENS4_14SM90_TMA_STOREES1X_S1Z_S1Z_EEEvvEEEEvNT_6ParamsE,"a",@progbits
	.sectionflags	@""
	.align	4
.nv.constant0._ZN7cutlass13device_kernelINS_4gemm6kernel13GemmUniversalIN4cute5tupleIJiiiiEEENS1_10collective13CollectiveMmaINS1_35MainloopSm100TmaUmmaWarpSpecializedILi4ELi2ELi4ENS5_IJNS4_1CILi1EEESB_SB_EEEEENS5_IJNSA_ILi128EEESE_NSA_ILi32EEEEEEaNS5_IJlSB_lEEEaSH_NS4_8TiledMMAINS4_8MMA_AtomIJNS4_15SM100_MMA_S8_SSIaaiLi128ELi128ELNS4_4UMMA5MajorE0ELSM_0ELNSL_8SaturateE0EEEEEENS4_6LayoutISC_NS5_IJNSA_ILi0EEESR_SR_EEEEENS5_IJNS4_10UnderscoreESU_SU_EEEEENS4_13SM90_TMA_LOADENS4_14ComposedLayoutINS4_7SwizzleILi1ELi4ELi3EEENS4_18smem_ptr_flag_bitsILi8EEENSQ_INS5_IJNSA_ILi8EEESF_EEENS5_IJSF_SB_EEEEEEEvNS4_8identityESX_S17_vS18_EENS_8epilogue10collective18CollectiveEpilogueINS1A_23Sm100TmaWarpSpecializedILi2ELi2ELi64ELb0ELb0EEEJSG_NS5_IJNSQ_ISE_SB_EENSQ_INSA_ILi64EEESB_EEEEEaSH_aSH_NS1A_6fusion15FusionCallbacksIS1E_NS1J_17LinearCombinationIaiaiLNS_15FloatRoundStyleE2EEESG_S1I_JEEENS4_5SM1004TMEM4LOAD26SM100_TMEM_LOAD_32dp32b64xESX_NSY_INSZ_ILi2ELi4ELi3EEES12_NSQ_INS5_IJS13_S1G_EEENS5_IJS1G_SB_EEEEEEENS4_39AutoVectorizingCopyWithAssumedAlignmentILi128EEENS4_14SM90_TMA_STOREES1X_S1Z_S1Z_EEEvvEEEEvNT_6ParamsE:
	.zero		2944


//--------------------- SYMBOLS --------------------------

	.type		.nv.reservedSmem.offset0,@object
	.size		.nv.reservedSmem.offset0,0x4
	.type		.nv.reservedSmem.cap,@object
	.size		.nv.reservedSmem.cap,0x4
	.type		__assertfail,@function
